	.target	sm_100a

	.elftype	@"ET_EXEC"


//--------------------- .note.nv.tkinfo           --------------------------
	.section	.note.nv.tkinfo,"",@"SHT_NOTE"
	.sectionflags	@"SHF_NOTE_NV_TKINFO"
	.tkinfo
        /*0018*/ 	.word	0x00000081
        /*0030*/ 	.string	""
        /*0030*/ 	.string	"ptxas-blackwell"
        /*0030*/ 	.string	"Cuda compilation tools, release 12.9, V12.9.86"
        /*0030*/ 	.string	"Build cuda_12.9.r12.9/compiler.36037853_0"
        /*0030*/ 	.string	"-v  -suppress-debug-info  -lineinfo  -arch sm_100a "



//--------------------- .note.nv.cuver            --------------------------
	.section	.note.nv.cuver,"",@"SHT_NOTE"
	.sectionflags	@"SHF_NOTE_NV_CUVER"
        /*0018*/ 	.short	0x0001
        /*001a*/ 	.short	0x0064
        /*001c*/ 	.short	0x0001
        /*001e*/ 	.short	0x0000
        /*0020*/ 	.short	0x0001
        /*0022*/ 	.short	0x0000


//--------------------- .nv.info                  --------------------------
	.section	.nv.info,"",@"SHT_CUDA_INFO"
	.align	4


	//----- nvinfo : EIATTR_REGCOUNT
	.align		4
        /*0000*/ 	.byte	0x04, 0x2f
        /*0002*/ 	.short	(.L_4 - .L_3)
	.align		4
.L_3:
        /*0004*/ 	.word	index@(gluon_tcgen05)
        /*0008*/ 	.word	0x00000027


	//----- nvinfo : EIATTR_FRAME_SIZE
	.align		4
.L_4:
        /*000c*/ 	.byte	0x04, 0x11
        /*000e*/ 	.short	(.L_6 - .L_5)
	.align		4
.L_5:
        /*0010*/ 	.word	index@($__internal_2_$__cuda_sm10x_tcgen05_guardrail_trap_unallocated_columns_being_dealloced)
        /*0014*/ 	.word	0x00000000


	//----- nvinfo : EIATTR_FRAME_SIZE
	.align		4
.L_6:
        /*0018*/ 	.byte	0x04, 0x11
        /*001a*/ 	.short	(.L_8 - .L_7)
	.align		4
.L_7:
        /*001c*/ 	.word	index@($__internal_1_$__cuda_sm10x_tcgen05_guardrail_trap_phase_invalid_during_alloc)
        /*0020*/ 	.word	0x00000000


	//----- nvinfo : EIATTR_FRAME_SIZE
	.align		4
.L_8:
        /*0024*/ 	.byte	0x04, 0x11
        /*0026*/ 	.short	(.L_10 - .L_9)
	.align		4
.L_9:
        /*0028*/ 	.word	index@($__internal_0_$__cuda_sm10x_tcgen05_guardrail_trap_col_being_dealloced_not_returned_by_alloc)
        /*002c*/ 	.word	0x00000000


	//----- nvinfo : EIATTR_FRAME_SIZE
	.align		4
.L_10:
        /*0030*/ 	.byte	0x04, 0x11
        /*0032*/ 	.short	(.L_12 - .L_11)
	.align		4
.L_11:
        /*0034*/ 	.word	index@(gluon_tcgen05)
        /*0038*/ 	.word	0x00000000


	//----- nvinfo : EIATTR_MIN_STACK_SIZE
	.align		4
.L_12:
        /*003c*/ 	.byte	0x04, 0x12
        /*003e*/ 	.short	(.L_14 - .L_13)
	.align		4
.L_13:
        /*0040*/ 	.word	index@(gluon_tcgen05)
        /*0044*/ 	.word	0x00000000
.L_14:


//--------------------- .nv.info.gluon_tcgen05    --------------------------
	.section	.nv.info.gluon_tcgen05,"",@"SHT_CUDA_INFO"
	.sectionflags	@""
	.align	4


	//----- nvinfo : EIATTR_CUDA_API_VERSION
	.align		4
        /*0000*/ 	.byte	0x04, 0x37
        /*0002*/ 	.short	(.L_16 - .L_15)
.L_15:
        /*0004*/ 	.word	0x00000081


	//----- nvinfo : EIATTR_KPARAM_INFO
	.align		4
.L_16:
        /*0008*/ 	.byte	0x04, 0x17
        /*000a*/ 	.short	(.L_18 - .L_17)
.L_17:
        /*000c*/ 	.word	0x00000000
        /*0010*/ 	.short	0x000a
        /*0012*/ 	.short	0x0048
        /*0014*/ 	.byte	0x00, 0xf4, 0x21, 0x00


	//----- nvinfo : EIATTR_KPARAM_INFO
	.align		4
.L_18:
        /*0018*/ 	.byte	0x04, 0x17
        /*001a*/ 	.short	(.L_20 - .L_19)
.L_19:
        /*001c*/ 	.word	0x00000000
        /*0020*/ 	.short	0x0009
        /*0022*/ 	.short	0x0040
        /*0024*/ 	.byte	0x00, 0xf4, 0x21, 0x00


	//----- nvinfo : EIATTR_KPARAM_INFO
	.align		4
.L_20:
        /*0028*/ 	.byte	0x04, 0x17
        /*002a*/ 	.short	(.L_22 - .L_21)
.L_21:
        /*002c*/ 	.word	0x00000000
        /*0030*/ 	.short	0x0008
        /*0032*/ 	.short	0x0038
        /*0034*/ 	.byte	0x00, 0xf0, 0x21, 0x00


	//----- nvinfo : EIATTR_KPARAM_INFO
	.align		4
.L_22:
        /*0038*/ 	.byte	0x04, 0x17
        /*003a*/ 	.short	(.L_24 - .L_23)
.L_23:
        /*003c*/ 	.word	0x00000000
        /*0040*/ 	.short	0x0007
        /*0042*/ 	.short	0x0030
        /*0044*/ 	.byte	0x00, 0xf0, 0x21, 0x00


	//----- nvinfo : EIATTR_KPARAM_INFO
	.align		4
.L_24:
        /*0048*/ 	.byte	0x04, 0x17
        /*004a*/ 	.short	(.L_26 - .L_25)
.L_25:
        /*004c*/ 	.word	0x00000000
        /*0050*/ 	.short	0x0006
        /*0052*/ 	.short	0x0028
        /*0054*/ 	.byte	0x00, 0xf0, 0x21, 0x00


	//----- nvinfo : EIATTR_KPARAM_INFO
	.align		4
.L_26:
        /*0058*/ 	.byte	0x04, 0x17
        /*005a*/ 	.short	(.L_28 - .L_27)
.L_27:
        /*005c*/ 	.word	0x00000000
        /*0060*/ 	.short	0x0005
        /*0062*/ 	.short	0x0020
        /*0064*/ 	.byte	0x00, 0xf0, 0x11, 0x00


	//----- nvinfo : EIATTR_KPARAM_INFO
	.align		4
.L_28:
        /*0068*/ 	.byte	0x04, 0x17
        /*006a*/ 	.short	(.L_30 - .L_29)
.L_29:
        /*006c*/ 	.word	0x00000000
        /*0070*/ 	.short	0x0004
        /*0072*/ 	.short	0x001c
        /*0074*/ 	.byte	0x00, 0xf0, 0x11, 0x00


	//----- nvinfo : EIATTR_KPARAM_INFO
	.align		4
.L_30:
        /*0078*/ 	.byte	0x04, 0x17
        /*007a*/ 	.short	(.L_32 - .L_31)
.L_31:
        /*007c*/ 	.word	0x00000000
        /*0080*/ 	.short	0x0003
        /*0082*/ 	.short	0x0018
        /*0084*/ 	.byte	0x00, 0xf0, 0x11, 0x00


	//----- nvinfo : EIATTR_KPARAM_INFO
	.align		4
.L_32:
        /*0088*/ 	.byte	0x04, 0x17
        /*008a*/ 	.short	(.L_34 - .L_33)
.L_33:
        /*008c*/ 	.word	0x00000000
        /*0090*/ 	.short	0x0002
        /*0092*/ 	.short	0x0010
        /*0094*/ 	.byte	0x00, 0xf4, 0x21, 0x00


	//----- nvinfo : EIATTR_KPARAM_INFO
	.align		4
.L_34:
        /*0098*/ 	.byte	0x04, 0x17
        /*009a*/ 	.short	(.L_36 - .L_35)
.L_35:
        /*009c*/ 	.word	0x00000000
        /*00a0*/ 	.short	0x0001
        /*00a2*/ 	.short	0x0008
        /*00a4*/ 	.byte	0x00, 0xf4, 0x21, 0x00


	//----- nvinfo : EIATTR_KPARAM_INFO
	.align		4
.L_36:
        /*00a8*/ 	.byte	0x04, 0x17
        /*00aa*/ 	.short	(.L_38 - .L_37)
.L_37:
        /*00ac*/ 	.word	0x00000000
        /*00b0*/ 	.short	0x0000
        /*00b2*/ 	.short	0x0000
        /*00b4*/ 	.byte	0x00, 0xf4, 0x21, 0x00


	//----- nvinfo : EIATTR_AT_ENTRY_FRAGMENTS
	.align		4
.L_38:
        /*00b8*/ 	.byte	0x04, 0x4f
        /*00ba*/ 	.short	(.L_40 - .L_39)


	//   ....[0]....
.L_39:
        /*00bc*/ 	.word	0x00000004


	//----- nvinfo : EIATTR_RESERVED_SMEM_USED
	.align		4
.L_40:
        /*00c0*/ 	.byte	0x01, 0x41
	.zero		2


	//----- nvinfo : EIATTR_SPARSE_MMA_MASK
	.align		4
        /*00c4*/ 	.byte	0x03, 0x50
        /*00c6*/ 	.short	0x0000


	//----- nvinfo : EIATTR_TCGEN05_1CTA_USED
	.align		4
        /*00c8*/ 	.byte	0x01, 0x51
	.zero		2


	//----- nvinfo : EIATTR_MAXREG_COUNT
	.align		4
        /*00cc*/ 	.byte	0x03, 0x1b
        /*00ce*/ 	.short	0x00ff


	//----- nvinfo : EIATTR_NUM_BARRIERS
	.align		4
        /*00d0*/ 	.byte	0x02, 0x4c
        /*00d2*/ 	.byte	0x01
	.zero		1


	//----- nvinfo : EIATTR_INT_WARP_WIDE_INSTR_OFFSETS
	.align		4
        /*00d4*/ 	.byte	0x04, 0x31
        /*00d6*/ 	.short	(.L_42 - .L_41)


	//   ....[0]....
.L_41:
        /*00d8*/ 	.word	0x00001720


	//   ....[1]....
        /*00dc*/ 	.word	0x00001740


	//   ....[2]....
        /*00e0*/ 	.word	0x000017c0


	//   ....[3]....
        /*00e4*/ 	.word	0x00001a90


	//   ....[4]....
        /*00e8*/ 	.word	0x00001aa0


	//   ....[5]....
        /*00ec*/ 	.word	0x00001ab0


	//   ....[6]....
        /*00f0*/ 	.word	0x00001ac0


	//   ....[7]....
        /*00f4*/ 	.word	0x00001de0


	//   ....[8]....
        /*00f8*/ 	.word	0x00001df0


	//   ....[9]....
        /*00fc*/ 	.word	0x00001f60


	//   ....[10]....
        /*0100*/ 	.word	0x00001fb0


	//   ....[11]....
        /*0104*/ 	.word	0x00001fc0


	//   ....[12]....
        /*0108*/ 	.word	0x00001ff0


	//   ....[13]....
        /*010c*/ 	.word	0x000022e0


	//   ....[14]....
        /*0110*/ 	.word	0x000022f0


	//   ....[15]....
        /*0114*/ 	.word	0x00002630


	//   ....[16]....
        /*0118*/ 	.word	0x00002640


	//   ....[17]....
        /*011c*/ 	.word	0x000029b0


	//   ....[18]....
        /*0120*/ 	.word	0x00002a00


	//----- nvinfo : EIATTR_COOP_GROUP_MASK_REGIDS
	.align		4
.L_42:
        /*0124*/ 	.byte	0x04, 0x29
        /*0126*/ 	.short	(.L_44 - .L_43)


	//   ....[0]....
.L_43:
        /*0128*/ 	.word	0xffffffff


	//   ....[1]....
        /*012c*/ 	.word	0xffffffff


	//   ....[2]....
        /*0130*/ 	.word	0xffffffff


	//   ....[3]....
        /*0134*/ 	.word	0xffffffff


	//   ....[4]....
        /*0138*/ 	.word	0xffffffff


	//   ....[5]....
        /*013c*/ 	.word	0xffffffff


	//   ....[6]....
        /*0140*/ 	.word	0xffffffff


	//   ....[7]....
        /*0144*/ 	.word	0xffffffff


	//   ....[8]....
        /*0148*/ 	.word	0xffffffff


	//   ....[9]....
        /*014c*/ 	.word	0xffffffff


	//----- nvinfo : EIATTR_COOP_GROUP_INSTR_OFFSETS
	.align		4
.L_44:
        /*0150*/ 	.byte	0x04, 0x28
        /*0152*/ 	.short	(.L_46 - .L_45)


	//   ....[0]....
.L_45:
        /*0154*/ 	.word	0x00000050


	//   ....[1]....
        /*0158*/ 	.word	0x00000310


	//   ....[2]....
        /*015c*/ 	.word	0x00000500


	//   ....[3]....
        /*0160*/ 	.word	0x000009c0


	//   ....[4]....
        /*0164*/ 	.word	0x00000b00


	//   ....[5]....
        /*0168*/ 	.word	0x00000fb0


	//   ....[6]....
        /*016c*/ 	.word	0x000010f0


	//   ....[7]....
        /*0170*/ 	.word	0x000015e0


	//   ....[8]....
        /*0174*/ 	.word	0x00002840


	//   ....[9]....
        /*0178*/ 	.word	0x00002ab0


	//----- nvinfo : EIATTR_VRC_CTA_INIT_COUNT
	.align		4
.L_46:
        /*017c*/ 	.byte	0x02, 0x4a
        /*017e*/ 	.byte	0x80
	.zero		1


	//----- nvinfo : EIATTR_MBARRIER_INSTR_OFFSETS
	.align		4
        /*0180*/ 	.byte	0x04, 0x39
        /*0182*/ 	.short	(.L_48 - .L_47)


	//   ....[0]....
.L_47:
        /*0184*/ 	.word	0x000017e0
        /*0188*/ 	.word	0x000000ff
        /*018c*/ 	.word	0x0000c000
        /*0190*/ 	.short	0x0100
        /*0192*/ 	.byte	0x08
	.zero		1


	//   ....[1]....
        /*0194*/ 	.word	0x000017f0
        /*0198*/ 	.word	0x000000ff
        /*019c*/ 	.word	0x0000c020
        /*01a0*/ 	.short	0x0100
        /*01a2*/ 	.byte	0x08
	.zero		1


	//   ....[2]....
        /*01a4*/ 	.word	0x000018a0
        /*01a8*/ 	.word	0x000000ff
        /*01ac*/ 	.word	0x0000c008
        /*01b0*/ 	.short	0x0100
        /*01b2*/ 	.byte	0x08
	.zero		1


	//   ....[3]....
        /*01b4*/ 	.word	0x000018b0
        /*01b8*/ 	.word	0x000000ff
        /*01bc*/ 	.word	0x0000c028
        /*01c0*/ 	.short	0x0100
        /*01c2*/ 	.byte	0x08
	.zero		1


	//   ....[4]....
        /*01c4*/ 	.word	0x000019c0
        /*01c8*/ 	.word	0x000000ff
        /*01cc*/ 	.word	0x0000c010
        /*01d0*/ 	.short	0x0100
        /*01d2*/ 	.byte	0x08
	.zero		1


	//   ....[5]....
        /*01d4*/ 	.word	0x000019d0
        /*01d8*/ 	.word	0x000000ff
        /*01dc*/ 	.word	0x0000c030
        /*01e0*/ 	.short	0x0100
        /*01e2*/ 	.byte	0x08
	.zero		1


	//   ....[6]....
        /*01e4*/ 	.word	0x00001ba0
        /*01e8*/ 	.word	0x000000ff
        /*01ec*/ 	.word	0x0000c000
        /*01f0*/ 	.short	0x010a
        /*01f2*/ 	.byte	0x08
	.zero		1


	//   ....[7]....
        /*01f4*/ 	.word	0x00001e40
        /*01f8*/ 	.word	0x000000ff
        /*01fc*/ 	.word	0x0000c020
        /*0200*/ 	.short	0x010a
        /*0202*/ 	.byte	0x08
	.zero		1


	//   ....[8]....
        /*0204*/ 	.word	0x00002060
        /*0208*/ 	.word	0x000000ff
        /*020c*/ 	.word	0x0000c000
        /*0210*/ 	.short	0x010a
        /*0212*/ 	.byte	0x1c
	.zero		1


	//   ....[9]....
        /*0214*/ 	.word	0x00002330
        /*0218*/ 	.word	0x000000ff
        /*021c*/ 	.word	0x0000c020
        /*0220*/ 	.short	0x010a
        /*0222*/ 	.byte	0x1c
	.zero		1


	//   ....[10]....
        /*0224*/ 	.word	0x00002410
        /*0228*/ 	.word	0x000000ff
        /*022c*/ 	.word	0x0000c000
        /*0230*/ 	.short	0x0108
        /*0232*/ 	.byte	0x08
	.zero		1


	//   ....[11]....
        /*0234*/ 	.word	0x00002420
        /*0238*/ 	.word	0x000000ff
        /*023c*/ 	.word	0x0000c020
        /*0240*/ 	.short	0x0108
        /*0242*/ 	.byte	0x08
	.zero		1


	//   ....[12]....
        /*0244*/ 	.word	0x00002470
        /*0248*/ 	.word	0x000000ff
        /*024c*/ 	.word	0x0000c008
        /*0250*/ 	.short	0x0108
        /*0252*/ 	.byte	0x08
	.zero		1


	//   ....[13]....
        /*0254*/ 	.word	0x00002480
        /*0258*/ 	.word	0x000000ff
        /*025c*/ 	.word	0x0000c028
        /*0260*/ 	.short	0x0108
        /*0262*/ 	.byte	0x08
	.zero		1


	//   ....[14]....
        /*0264*/ 	.word	0x000024d0
        /*0268*/ 	.word	0x000000ff
        /*026c*/ 	.word	0x0000c010
        /*0270*/ 	.short	0x0108
        /*0272*/ 	.byte	0x08
	.zero		1


	//   ....[15]....
        /*0274*/ 	.word	0x000024e0
        /*0278*/ 	.word	0x000000ff
        /*027c*/ 	.word	0x0000c030
        /*0280*/ 	.short	0x0108
        /*0282*/ 	.byte	0x08
	.zero		1


	//   ....[16]....
        /*0284*/ 	.word	0x00002ad0
        /*0288*/ 	.word	0x000000ff
        /*028c*/ 	.word	0x0000c000
        /*0290*/ 	.short	0x010a
        /*0292*/ 	.byte	0x08
	.zero		1


	//   ....[17]....
        /*0294*/ 	.word	0x00002b00
        /*0298*/ 	.word	0x000000ff
        /*029c*/ 	.word	0x0000c020
        /*02a0*/ 	.short	0x010a
        /*02a2*/ 	.byte	0x08
	.zero		1


	//   ....[18]....
        /*02a4*/ 	.word	0x00002b30
        /*02a8*/ 	.word	0x000000ff
        /*02ac*/ 	.word	0x0000c000
        /*02b0*/ 	.short	0x010a
        /*02b2*/ 	.byte	0x1c
	.zero		1


	//   ....[19]....
        /*02b4*/ 	.word	0x00002b60
        /*02b8*/ 	.word	0x000000ff
        /*02bc*/ 	.word	0x0000c020
        /*02c0*/ 	.short	0x010a
        /*02c2*/ 	.byte	0x1c
	.zero		1


	//----- nvinfo : EIATTR_NUM_MBARRIERS
	.align		4
.L_48:
        /*02c4*/ 	.byte	0x03, 0x38
        /*02c6*/ 	.short	0x0006


	//----- nvinfo : EIATTR_EXIT_INSTR_OFFSETS
	.align		4
        /*02c8*/ 	.byte	0x04, 0x1c
        /*02ca*/ 	.short	(.L_50 - .L_49)


	//   ....[0]....
.L_49:
        /*02cc*/ 	.word	0x00002ac0


	//----- nvinfo : EIATTR_REQNTID
	.align		4
.L_50:
        /*02d0*/ 	.byte	0x04, 0x10
        /*02d2*/ 	.short	(.L_52 - .L_51)
.L_51:
        /*02d4*/ 	.word	0x00000080
        /*02d8*/ 	.word	0x00000001
        /*02dc*/ 	.word	0x00000001


	//----- nvinfo : EIATTR_CRS_STACK_SIZE
	.align		4
.L_52:
        /*02e0*/ 	.byte	0x04, 0x1e
        /*02e2*/ 	.short	(.L_54 - .L_53)
.L_53:
        /*02e4*/ 	.word	0x00000000


	//----- nvinfo : EIATTR_CBANK_PARAM_SIZE
	.align		4
.L_54:
        /*02e8*/ 	.byte	0x03, 0x19
        /*02ea*/ 	.short	0x0050


	//----- nvinfo : EIATTR_PARAM_CBANK
	.align		4
        /*02ec*/ 	.byte	0x04, 0x0a
        /*02ee*/ 	.short	(.L_56 - .L_55)
	.align		4
.L_55:
        /*02f0*/ 	.word	index@(.nv.constant0.gluon_tcgen05)
        /*02f4*/ 	.short	0x0380
        /*02f6*/ 	.short	0x0050


	//----- nvinfo : EIATTR_SW_WAR
	.align		4
.L_56:
        /*02f8*/ 	.byte	0x04, 0x36
        /*02fa*/ 	.short	(.L_58 - .L_57)
.L_57:
        /*02fc*/ 	.word	0x00000008
.L_58:


//--------------------- .nv.compat                --------------------------
	.section	.nv.compat,"",@"SHT_CUDA_COMPAT_INFO"
	.align	4
        /*0000*/ 	.byte	0x02, 0x02, 0x02, 0x00, 0x02, 0x05, 0x05, 0x00, 0x02, 0x03, 0x03, 0x00, 0x02, 0x06, 0x01, 0x00


//--------------------- .nv.callgraph             --------------------------
	.section	.nv.callgraph,"",@"SHT_CUDA_CALLGRAPH"
	.align	4
	.sectionentsize	8
	.align		4
        /*0000*/ 	.word	0x00000000
	.align		4
        /*0004*/ 	.word	0xffffffff
	.align		4
        /*0008*/ 	.word	0x00000000
	.align		4
        /*000c*/ 	.word	0xfffffffe
	.align		4
        /*0010*/ 	.word	0x00000000
	.align		4
        /*0014*/ 	.word	0xfffffffd
	.align		4
        /*0018*/ 	.word	0x00000000
	.align		4
        /*001c*/ 	.word	0xfffffffc


//--------------------- .text.gluon_tcgen05       --------------------------
	.section	.text.gluon_tcgen05,"ax",@progbits
	.align	128
        .global         gluon_tcgen05
        .type           gluon_tcgen05,@function
        .size           gluon_tcgen05,(.L_x_81 - gluon_tcgen05)
        .other          gluon_tcgen05,@"STO_CUDA_ENTRY STV_DEFAULT"
gluon_tcgen05:
.text.gluon_tcgen05:
[----:B------:R-:W1:Y:S01]  /*0000*/  LDC R1, c[0x0][0x37c] ;  /* 0x0000df00ff017b82 */ /* 0x000e620000000800 */
[----:B------:R-:W2:Y:S02]  /*0010*/  S2R R0, SR_TID.X ;  /* 0x0000000000007919 */ /* 0x000ea40000002100 */
[----:B--2---:R-:W-:-:S13]  /*0020*/  ISETP.GE.U32.AND P2, PT, R0, 0x20, PT ;  /* 0x000000200000780c */ /* 0x004fda0003f46070 */
[----:B------:R-:W-:Y:S05]  /*0030*/  @P2 BRA `(.L_x_0) ;  /* 0x0000000000b82947 */ /* 0x000fea0003800000 */
[----:B------:R-:W2:Y:S01]  /*0040*/  S2UR UR6, SR_CgaCtaId ;  /* 0x00000000000679c3 */ /* 0x000ea20000008800 */
[----:B------:R-:W-:Y:S01]  /*0050*/  NOP ;  /* 0x0000000000007918 */ /* 0x000fe20000000000 */
[----:B------:R-:W-:Y:S02]  /*0060*/  UMOV UR4, 0x40 ;  /* 0x0000004000047882 */ /* 0x000fe40000000000 */
[----:B--2---:R-:W-:-:S09]  /*0070*/  ULEA UR4, UR6, UR4, 0x18 ;  /* 0x0000000406047291 */ /* 0x004fd2000f8ec0ff */
[----:B------:R-:W2:Y:S01]  /*0080*/  LDS.U8 R2, [UR4] ;  /* 0x00000004ff027984 */ /* 0x000ea20008000000 */
[----:B------:R-:W-:Y:S02]  /*0090*/  UMOV UR4, 0x400 ;  /* 0x0000040000047882 */ /* 0x000fe40000000000 */
[----:B------:R-:W-:Y:S01]  /*00a0*/  ULEA UR4, UR6, UR4, 0x18 ;  /* 0x0000000406047291 */ /* 0x000fe2000f8ec0ff */
[----:B--2---:R-:W-:-:S13]  /*00b0*/  ISETP.NE.AND P0, PT, R2, RZ, PT ;  /* 0x000000ff0200720c */ /* 0x004fda0003f05270 */
[----:B------:R-:W-:Y:S05]  /*00c0*/  @P0 BRA `(.L_x_1) ;  /* 0x00000000007c0947 */ /* 0x000fea0003800000 */
[----:B------:R-:W-:-:S13]  /*00d0*/  ELECT P0, URZ, PT ;  /* 0x0000000000ff782f */ /* 0x000fda0003800000 */
[----:B------:R-:W-:Y:S05]  /*00e0*/  @!P0 BRA `(.L_x_2) ;  /* 0x0000000000848947 */ /* 0x000fea0003800000 */
[----:B------:R-:W-:Y:S01]  /*00f0*/  UMOV UR5, 0x2 ;  /* 0x0000000200057882 */ /* 0x000fe20000000000 */
[----:B------:R-:W-:Y:S02]  /*0100*/  IMAD.MOV.U32 R5, RZ, RZ, 0x1 ;  /* 0x00000001ff057424 */ /* 0x000fe400078e00ff */
[----:B------:R-:W-:Y:S02]  /*0110*/  IMAD.MOV.U32 R3, RZ, RZ, 0x3 ;  /* 0x00000003ff037424 */ /* 0x000fe400078e00ff */
[----:B------:R-:W-:Y:S04]  /*0120*/  DEPBAR.LE SB2, 0x36 ;  /* 0x0000ad800000791a */ /* 0x000fe80000000000 */
[----:B------:R-:W2:Y:S02]  /*0130*/  UTCATOMSWS.FIND_AND_SET.ALIGN UP0, UR5, UR5 ;  /* 0x00000005000575e3 */ /* 0x000ea40008000800 */
[----:B--2---:R-:W-:-:S04]  /*0140*/  PLOP3.LUT P0, PT, PT, PT, UP0, 0x80, 0x8 ;  /* 0x000000000008781c */ /* 0x004fc80003f0f008 */
[----:B------:R-:W-:-:S04]  /*0150*/  SEL R2, RZ, 0xffffffff, !P0 ;  /* 0xffffffffff027807 */ /* 0x000fc80004000000 */
[----:B------:R-:W-:Y:S01]  /*0160*/  ISETP.NE.AND P0, PT, R2, RZ, PT ;  /* 0x000000ff0200720c */ /* 0x000fe20003f05270 */
[----:B------:R-:W-:-:S12]  /*0170*/  IMAD.U32 R2, RZ, RZ, UR5 ;  /* 0x00000005ff027e24 */ /* 0x000fd8000f8e00ff */
[----:B------:R-:W-:Y:S05]  /*0180*/  @P0 BRA `(.L_x_3) ;  /* 0x0000000000240947 */ /* 0x000fea0003800000 */
.L_x_4:
[----:B------:R-:W-:Y:S05]  /*0190*/  NANOSLEEP 0x64 ;  /* 0x000000640000795d */ /* 0x000fea0003800000 */
[----:B------:R-:W-:-:S05]  /*01a0*/  UMOV UR5, 0x2 ;  /* 0x0000000200057882 */ /* 0x000fca0000000000 */
[----:B------:R-:W-:Y:S04]  /*01b0*/  DEPBAR.LE SB2, 0x36 ;  /* 0x0000ad800000791a */ /* 0x000fe80000000000 */
[----:B------:R-:W2:Y:S02]  /*01c0*/  UTCATOMSWS.FIND_AND_SET.ALIGN UP0, UR5, UR5 ;  /* 0x00000005000575e3 */ /* 0x000ea40008000800 */
[----:B--2---:R-:W-:-:S04]  /*01d0*/  PLOP3.LUT P0, PT, PT, PT, UP0, 0x80, 0x8 ;  /* 0x000000000008781c */ /* 0x004fc80003f0f008 */
[----:B------:R-:W-:-:S04]  /*01e0*/  SEL R2, RZ, 0xffffffff, !P0 ;  /* 0xffffffffff027807 */ /* 0x000fc80004000000 */
[----:B------:R-:W-:Y:S01]  /*01f0*/  ISETP.NE.AND P0, PT, R2, RZ, PT ;  /* 0x000000ff0200720c */ /* 0x000fe20003f05270 */
[----:B------:R-:W-:-:S12]  /*0200*/  IMAD.U32 R2, RZ, RZ, UR5 ;  /* 0x00000005ff027e24 */ /* 0x000fd8000f8e00ff */
[----:B------:R-:W-:Y:S05]  /*0210*/  @!P0 BRA `(.L_x_4) ;  /* 0xfffffffc00dc8947 */ /* 0x000fea000383ffff */
.L_x_3:
[C---:B------:R-:W-:Y:S01]  /*0220*/  VIADD R4, R2.reuse, 0x10 ;  /* 0x0000001002047836 */ /* 0x040fe20000000000 */
[----:B------:R-:W-:Y:S01]  /*0230*/  UMOV UR5, 0x50 ;  /* 0x0000005000057882 */ /* 0x000fe20000000000 */
[----:B------:R-:W-:Y:S01]  /*0240*/  SHF.L.U32 R3, R3, R2, RZ ;  /* 0x0000000203037219 */ /* 0x000fe200000006ff */
[----:B------:R-:W-:Y:S01]  /*0250*/  ULEA UR5, UR6, UR5, 0x18 ;  /* 0x0000000506057291 */ /* 0x000fe2000f8ec0ff */
[----:B------:R-:W-:Y:S01]  /*0260*/  IMAD.SHL.U32 R2, R2, 0x20, RZ ;  /* 0x0000002002027824 */ /* 0x000fe200078e00ff */
[----:B------:R-:W-:-:S04]  /*0270*/  SHF.L.U32 R4, R5, R4, RZ ;  /* 0x0000000405047219 */ /* 0x000fc800000006ff */
[----:B------:R-:W-:-:S05]  /*0280*/  LOP3.LUT R3, R4, R3, RZ, 0xfc, !PT ;  /* 0x0000000304037212 */ /* 0x000fca00078efcff */
[----:B------:R2:W-:Y:S04]  /*0290*/  ATOMS.OR RZ, [UR5], R3 ;  /* 0x00000003ffff798c */ /* 0x0005e8000b000005 */
[----:B------:R2:W-:Y:S01]  /*02a0*/  STS [UR4], R2 ;  /* 0x00000002ff007988 */ /* 0x0005e20008000804 */
[----:B------:R-:W-:Y:S05]  /*02b0*/  BRA `(.L_x_2) ;  /* 0x0000000000107947 */ /* 0x000fea0003800000 */
.L_x_1:
[----:B------:R-:W-:Y:S01]  /*02c0*/  IMAD.MOV.U32 R3, RZ, RZ, -0x1 ;  /* 0xffffffffff037424 */ /* 0x000fe200078e00ff */
[----:B------:R-:W-:-:S04]  /*02d0*/  MOV R2, 0x300 ;  /* 0x0000030000027802 */ /* 0x000fc80000000f00 */
[----:B------:R2:W-:Y:S03]  /*02e0*/  STS [UR4], R3 ;  /* 0x00000003ff007988 */ /* 0x0005e60008000804 */
[----:B-12---:R-:W-:Y:S05]  /*02f0*/  CALL.REL.NOINC `($__internal_1_$__cuda_sm10x_tcgen05_guardrail_trap_phase_invalid_during_alloc) ;  /* 0x0000002800307944 */ /* 0x006fea0003c00000 */
.L_x_2:
[----:B------:R-:W-:Y:S05]  /*0300*/  WARPSYNC.ALL ;  /* 0x0000000000007948 */ /* 0x000fea0003800000 */
[----:B------:R-:W-:Y:S01]  /*0310*/  NOP ;  /* 0x0000000000007918 */ /* 0x000fe20000000000 */
.L_x_0:
[----:B------:R-:W3:Y:S08]  /*0320*/  S2UR UR4, SR_CgaCtaId ;  /* 0x00000000000479c3 */ /* 0x000ef00000008800 */
[----:B------:R-:W-:Y:S01]  /*0330*/  BAR.SYNC.DEFER_BLOCKING 0x0 ;  /* 0x0000000000007b1d */ /* 0x000fe20000010000 */
[----:B------:R-:W-:-:S05]  /*0340*/  LOP3.LUT R36, R0, 0x7f, RZ, 0xc0, !PT ;  /* 0x0000007f00247812 */ /* 0x000fca00078ec0ff */
[----:B------:R-:W-:Y:S02]  /*0350*/  UMOV UR8, 0x400 ;  /* 0x0000040000087882 */ /* 0x000fe40000000000 */
[----:B--2---:R-:W2:Y:S08]  /*0360*/  LDC R3, c[0x0][0x398] ;  /* 0x0000e600ff037b82 */ /* 0x004eb00000000800 */
[----:B------:R-:W4:Y:S01]  /*0370*/  LDC R6, c[0x0][0x3a0] ;  /* 0x0000e800ff067b82 */ /* 0x000f220000000800 */
[----:B---3--:R-:W-:-:S07]  /*0380*/  ULEA UR8, UR4, UR8, 0x18 ;  /* 0x0000000804087291 */ /* 0x008fce000f8ec0ff */
[----:B------:R-:W3:Y:S02]  /*0390*/  S2UR UR9, SR_CTAID.Y ;  /* 0x00000000000979c3 */ /* 0x000ee40000002600 */
[----:B------:R-:W5:Y:S06]  /*03a0*/  LDS R4, [UR8] ;  /* 0x00000008ff047984 */ /* 0x000f6c0008000800 */
[----:B------:R-:W-:Y:S06]  /*03b0*/  BAR.SYNC.DEFER_BLOCKING 0x0 ;  /* 0x0000000000007b1d */ /* 0x000fec0000010000 */
[----:B------:R-:W-:Y:S05]  /*03c0*/  @P2 BRA `(.L_x_5) ;  /* 0x0000000000182947 */ /* 0x000fea0003800000 */
[----:B------:R-:W-:Y:S01]  /*03d0*/  ELECT P0, URZ, PT ;  /* 0x0000000000ff782f */ /* 0x000fe20003800000 */
[----:B------:R-:W-:Y:S01]  /*03e0*/  IMAD.MOV.U32 R2, RZ, RZ, 0x1 ;  /* 0x00000001ff027424 */ /* 0x000fe200078e00ff */
[----:B------:R-:W-:Y:S01]  /*03f0*/  UMOV UR5, 0x40 ;  /* 0x0000004000057882 */ /* 0x000fe20000000000 */
[----:B------:R-:W-:Y:S01]  /*0400*/  UVIRTCOUNT.DEALLOC.SMPOOL 0x80 ;  /* 0x000000800000784c */ /* 0x000fe20000000000 */
[----:B------:R-:W-:-:S09]  /*0410*/  ULEA UR5, UR4, UR5, 0x18 ;  /* 0x0000000504057291 */ /* 0x000fd2000f8ec0ff */
[----:B------:R5:W-:Y:S03]  /*0420*/  @P0 STS.U8 [UR5], R2 ;  /* 0x00000002ff000988 */ /* 0x000be60008000005 */
.L_x_5:
[----:B------:R-:W5:Y:S01]  /*0430*/  S2UR UR4, SR_CTAID.Z ;  /* 0x00000000000479c3 */ /* 0x000f620000002700 */
[----:B------:R-:W4:Y:S01]  /*0440*/  LDCU UR5, c[0x0][0x370] ;  /* 0x00006e00ff0577ac */ /* 0x000f220008000800 */
[C---:B------:R-:W-:Y:S01]  /*0450*/  ISETP.GE.U32.AND P0, PT, R36.reuse, 0x20, PT ;  /* 0x000000202400780c */ /* 0x040fe20003f06070 */
[----:B--2--5:R-:W-:Y:S01]  /*0460*/  VIADD R2, R3, 0xffffffff ;  /* 0xffffffff03027836 */ /* 0x024fe20000000000 */
[C---:B------:R-:W-:Y:S01]  /*0470*/  ISETP.NE.U32.AND P3, PT, R36.reuse, RZ, PT ;  /* 0x000000ff2400720c */ /* 0x040fe20003f65070 */
[----:B------:R-:W2:Y:S01]  /*0480*/  LDCU UR6, c[0x0][0x374] ;  /* 0x00006e80ff0677ac */ /* 0x000ea20008000800 */
[----:B------:R-:W-:Y:S01]  /*0490*/  LEA R10, R36, UR8, 0x2 ;  /* 0x00000008240a7c11 */ /* 0x000fe2000f8e10ff */
[----:B----4-:R-:W-:Y:S01]  /*04a0*/  VIADD R11, R6, 0xffffffff ;  /* 0xffffffff060b7836 */ /* 0x010fe20000000000 */
[----:B------:R-:W4:Y:S01]  /*04b0*/  S2UR UR7, SR_CTAID.X ;  /* 0x00000000000779c3 */ /* 0x000f220000002500 */
[----:B------:R-:W5:Y:S01]  /*04c0*/  LDCU.64 UR20, c[0x0][0x3c0] ;  /* 0x00007800ff1477ac */ /* 0x000f620008000a00 */
[----:B------:R-:W-:Y:S01]  /*04d0*/  R2UR UR23, R4 ;  /* 0x00000000041772ca */ /* 0x000fe200000e0000 */
[----:B------:R-:W-:Y:S04]  /*04e0*/  BSSY.RECONVERGENT B0, `(.L_x_6) ;  /* 0x0000011000007945 */ /* 0x000fe80003800200 */
[----:B------:R3:W-:Y:S01]  /*04f0*/  @!P0 STS [R10], RZ ;  /* 0x000000ff0a008388 */ /* 0x0007e20000000800 */
[----:B------:R-:W-:-:S03]  /*0500*/  NOP ;  /* 0x0000000000007918 */ /* 0x000fc60000000000 */
[----:B------:R3:W-:Y:S02]  /*0510*/  @!P3 STS [UR8+0x24], R2 ;  /* 0x00002402ff00b988 */ /* 0x0007e40008000808 */
[----:B--23--:R-:W-:Y:S02]  /*0520*/  UIMAD UR4, UR4, UR6, UR9 ;  /* 0x00000006040472a4 */ /* 0x00cfe4000f8e0209 */
[----:B------:R2:W-:Y:S02]  /*0530*/  @!P3 STS [UR8+0x20], R11 ;  /* 0x0000200bff00b988 */ /* 0x0005e40008000808 */
[----:B----4-:R-:W-:-:S04]  /*0540*/  UIMAD UR4, UR4, UR5, UR7 ;  /* 0x00000005040472a4 */ /* 0x010fc8000f8e0207 */
[----:B------:R-:W-:-:S04]  /*0550*/  UIMAD UR4, UR4, 0x180, URZ ;  /* 0x00000180040478a4 */ /* 0x000fc8000f8e02ff */
[----:B-----5:R-:W-:-:S04]  /*0560*/  UIADD3 UR24, UP0, UPT, UR4, UR20, URZ ;  /* 0x0000001404187290 */ /* 0x020fc8000ff1e0ff */
[----:B------:R-:W-:Y:S01]  /*0570*/  ULEA.HI.X.SX32 UR25, UR4, UR21, 0x1, UP0 ;  /* 0x0000001504197291 */ /* 0x000fe200080f0eff */
[----:B--2---:R-:W-:Y:S11]  /*0580*/  @P3 BRA `(.L_x_7) ;  /* 0x0000000000183947 */ /* 0x004ff60003800000 */
[----:B------:R-:W2:Y:S01]  /*0590*/  LDS R3, [UR8+0x8] ;  /* 0x00000808ff037984 */ /* 0x000ea20008000800 */
[----:B------:R-:W3:Y:S01]  /*05a0*/  LDC.64 R8, c[0x0][0x380] ;  /* 0x0000e000ff087b82 */ /* 0x000ee20000000a00 */
[----:B------:R-:W-:Y:S02]  /*05b0*/  IMAD.MOV.U32 R4, RZ, RZ, 0x70 ;  /* 0x00000070ff047424 */ /* 0x000fe400078e00ff */
[----:B---3--:R3:W-:Y:S03]  /*05c0*/  STS.64 [UR8], R8 ;  /* 0x00000008ff007988 */ /* 0x0087e60008000a08 */
[----:B--2---:R-:W-:-:S05]  /*05d0*/  LOP3.LUT R3, R3, 0x10, R4, 0xd8, !PT ;  /* 0x0000001003037812 */ /* 0x004fca00078ed804 */
[----:B------:R3:W-:Y:S02]  /*05e0*/  STS [UR8+0x8], R3 ;  /* 0x00000803ff007988 */ /* 0x0007e40008000808 */
.L_x_7:
[----:B------:R-:W-:Y:S05]  /*05f0*/  BSYNC.RECONVERGENT B0 ;  /* 0x0000000000007941 */ /* 0x000fea0003800200 */
.L_x_6:
[----:B------:R-:W-:Y:S04]  /*0600*/  BSSY.RECONVERGENT B0, `(.L_x_8) ;  /* 0x000000a000007945 */ /* 0x000fe80003800200 */
[----:B------:R-:W-:Y:S05]  /*0610*/  @P3 BRA `(.L_x_9) ;  /* 0x0000000000203947 */ /* 0x000fea0003800000 */
[----:B---3--:R-:W2:Y:S01]  /*0620*/  LDS R3, [UR8+0x34] ;  /* 0x00003408ff037984 */ /* 0x008ea20008000800 */
[----:B------:R-:W-:Y:S02]  /*0630*/  IMAD.MOV.U32 R4, RZ, RZ, 0x3f000000 ;  /* 0x3f000000ff047424 */ /* 0x000fe400078e00ff */
[----:B------:R-:W-:Y:S01]  /*0640*/  @!P3 IMAD.MOV.U32 R5, RZ, RZ, 0x3f ;  /* 0x0000003fff05b424 */ /* 0x000fe200078e00ff */
[----:B------:R-:W3:Y:S02]  /*0650*/  @!P3 LDS R8, [UR8+0x38] ;  /* 0x00003808ff08b984 */ /* 0x000ee40008000800 */
[----:B--2---:R-:W-:Y:S02]  /*0660*/  LOP3.LUT R3, R3, 0xff000000, R4, 0xb8, !PT ;  /* 0xff00000003037812 */ /* 0x004fe400078eb804 */
[----:B---3--:R-:W-:-:S03]  /*0670*/  @!P3 LOP3.LUT R4, R8, 0xff, R5, 0xb8, !PT ;  /* 0x000000ff0804b812 */ /* 0x008fc600078eb805 */
[----:B------:R2:W-:Y:S04]  /*0680*/  STS [UR8+0x34], R3 ;  /* 0x00003403ff007988 */ /* 0x0005e80008000808 */
[----:B------:R2:W-:Y:S02]  /*0690*/  @!P3 STS [UR8+0x38], R4 ;  /* 0x00003804ff00b988 */ /* 0x0005e40008000808 */
.L_x_9:
[----:B------:R-:W-:Y:S05]  /*06a0*/  BSYNC.RECONVERGENT B0 ;  /* 0x0000000000007941 */ /* 0x000fea0003800200 */
.L_x_8:
[----:B------:R-:W-:Y:S04]  /*06b0*/  BSSY.RECONVERGENT B0, `(.L_x_10) ;  /* 0x000000e000007945 */ /* 0x000fe80003800200 */
[----:B------:R-:W-:Y:S05]  /*06c0*/  @P3 BRA `(.L_x_11) ;  /* 0x0000000000303947 */ /* 0x000fea0003800000 */
[----:B--2---:R-:W2:Y:S01]  /*06d0*/  LDS R4, [UR8+0x34] ;  /* 0x00003408ff047984 */ /* 0x004ea20008000800 */
[----:B------:R-:W4:Y:S03]  /*06e0*/  LDC.64 R12, c[0x0][0x3a8] ;  /* 0x0000ea00ff0c7b82 */ /* 0x000f260000000a00 */
[----:B---3--:R-:W3:Y:S01]  /*06f0*/  LDS R3, [UR8+0x1c] ;  /* 0x00001c08ff037984 */ /* 0x008ee20008000800 */
[C---:B----4-:R-:W-:Y:S01]  /*0700*/  SHF.L.U64.HI R8, R12.reuse, 0x1, R13 ;  /* 0x000000010c087819 */ /* 0x050fe2000001020d */
[----:B------:R-:W-:-:S03]  /*0710*/  IMAD.SHL.U32 R5, R12, 0x2, RZ ;  /* 0x000000020c057824 */ /* 0x000fc600078e00ff */
[--C-:B------:R-:W-:Y:S02]  /*0720*/  SHF.R.U32.HI R12, RZ, 0x4, R8.reuse ;  /* 0x00000004ff0c7819 */ /* 0x100fe40000011608 */
[----:B------:R-:W-:-:S05]  /*0730*/  SHF.R.U64 R5, R5, 0x4, R8 ;  /* 0x0000000405057819 */ /* 0x000fca0000001208 */
[----:B------:R4:W-:Y:S01]  /*0740*/  STS [UR8+0xc], R5 ;  /* 0x00000c05ff007988 */ /* 0x0009e20008000808 */
[----:B--2---:R-:W-:Y:S02]  /*0750*/  LOP3.LUT R4, R4, 0x7, RZ, 0xb8, !PT ;  /* 0x0000000704047812 */ /* 0x004fe400078eb8ff */
[----:B---3--:R-:W-:-:S03]  /*0760*/  LOP3.LUT R3, R3, 0xf, R12, 0xb8, !PT ;  /* 0x0000000f03037812 */ /* 0x008fc600078eb80c */
[----:B------:R4:W-:Y:S04]  /*0770*/  STS [UR8+0x34], R4 ;  /* 0x00003404ff007988 */ /* 0x0009e80008000808 */
[----:B------:R4:W-:Y:S02]  /*0780*/  STS [UR8+0x1c], R3 ;  /* 0x00001c03ff007988 */ /* 0x0009e40008000808 */
.L_x_11:
[----:B------:R-:W-:Y:S05]  /*0790*/  BSYNC.RECONVERGENT B0 ;  /* 0x0000000000007941 */ /* 0x000fea0003800200 */
.L_x_10:
[----:B------:R-:W-:Y:S04]  /*07a0*/  BSSY.RECONVERGENT B1, `(.L_x_12) ;  /* 0x000001a000017945 */ /* 0x000fe80003800200 */
[----:B------:R-:W-:Y:S04]  /*07b0*/  BSSY.RELIABLE B0, `(.L_x_13) ;  /* 0x0000015000007945 */ /* 0x000fe80003800100 */
[----:B------:R-:W-:Y:S05]  /*07c0*/  @P3 BRA `(.L_x_14) ;  /* 0x0000000000203947 */ /* 0x000fea0003800000 */
[----:B--234-:R-:W2:Y:S02]  /*07d0*/  LDS R3, [UR8+0x34] ;  /* 0x00003408ff037984 */ /* 0x01cea40008000800 */
[----:B--2---:R-:W-:-:S05]  /*07e0*/  LOP3.LUT R3, R3, 0x38, RZ, 0xb8, !PT ;  /* 0x0000003803037812 */ /* 0x004fca00078eb8ff */
[----:B------:R2:W-:Y:S01]  /*07f0*/  STS [UR8+0x34], R3 ;  /* 0x00003403ff007988 */ /* 0x0005e20008000808 */
[----:B------:R-:W-:Y:S05]  /*0800*/  @P3 BRA `(.L_x_15) ;  /* 0x0000000000203947 */ /* 0x000fea0003800000 */
[----:B--2---:R-:W2:Y:S01]  /*0810*/  LDS R3, [UR8+0x8] ;  /* 0x00000808ff037984 */ /* 0x004ea20008000800 */
[----:B------:R-:W-:-:S05]  /*0820*/  IMAD.MOV.U32 R4, RZ, RZ, 0x780 ;  /* 0x00000780ff047424 */ /* 0x000fca00078e00ff */
[----:B--2---:R-:W-:-:S05]  /*0830*/  LOP3.LUT R3, R3, 0x500, R4, 0xd8, !PT ;  /* 0x0000050003037812 */ /* 0x004fca00078ed804 */
[----:B------:R5:W-:Y:S02]  /*0840*/  STS [UR8+0x8], R3 ;  /* 0x00000803ff007988 */ /* 0x000be40008000808 */
.L_x_14:
[----:B------:R-:W-:Y:S05]  /*0850*/  @P3 BRA `(.L_x_16) ;  /* 0x0000000000283947 */ /* 0x000fea0003800000 */
[----:B--2345:R-:W2:Y:S02]  /*0860*/  LDS R3, [UR8+0x8] ;  /* 0x00000808ff037984 */ /* 0x03cea40008000800 */
[----:B--2---:R-:W-:-:S05]  /*0870*/  LOP3.LUT R3, R3, 0x1800, RZ, 0xb8, !PT ;  /* 0x0000180003037812 */ /* 0x004fca00078eb8ff */
[----:B------:R3:W-:Y:S02]  /*0880*/  STS [UR8+0x8], R3 ;  /* 0x00000803ff007988 */ /* 0x0007e40008000808 */
.L_x_15:
[----:B------:R-:W-:Y:S05]  /*0890*/  @P3 BREAK.RELIABLE B0 ;  /* 0x0000000000003942 */ /* 0x000fea0003800100 */
[----:B------:R-:W-:Y:S05]  /*08a0*/  @P3 BRA `(.L_x_17) ;  /* 0x0000000000243947 */ /* 0x000fea0003800000 */
[----:B------:R-:W4:Y:S01]  /*08b0*/  LDS R4, [UR8+0x8] ;  /* 0x00000808ff047984 */ /* 0x000f220008000800 */
[----:B--23--:R-:W-:-:S05]  /*08c0*/  IMAD.MOV.U32 R3, RZ, RZ, 0x6000 ;  /* 0x00006000ff037424 */ /* 0x00cfca00078e00ff */
[----:B----4-:R-:W-:-:S04]  /*08d0*/  LOP3.LUT R3, R4, 0x6000, R3, 0xd8, !PT ;  /* 0x0000600004037812 */ /* 0x010fc800078ed803 */
[----:B------:R-:W-:-:S05]  /*08e0*/  LOP3.LUT R3, R3, 0x400000, RZ, 0xb8, !PT ;  /* 0x0040000003037812 */ /* 0x000fca00078eb8ff */
[----:B------:R2:W-:Y:S02]  /*08f0*/  STS [UR8+0x8], R3 ;  /* 0x00000803ff007988 */ /* 0x0005e40008000808 */
.L_x_16:
[----:B------:R-:W-:Y:S05]  /*0900*/  BSYNC.RELIABLE B0 ;  /* 0x0000000000007941 */ /* 0x000fea0003800100 */
.L_x_13:
[----:B--2345:R-:W2:Y:S02]  /*0910*/  @!P3 LDS R3, [UR8+0x8] ;  /* 0x00000808ff03b984 */ /* 0x03cea40008000800 */
[----:B--2---:R-:W-:-:S05]  /*0920*/  @!P3 LOP3.LUT R3, R3, 0x8000, RZ, 0xb8, !PT ;  /* 0x000080000303b812 */ /* 0x004fca00078eb8ff */
[----:B------:R4:W-:Y:S02]  /*0930*/  @!P3 STS [UR8+0x8], R3 ;  /* 0x00000803ff00b988 */ /* 0x0009e40008000808 */
.L_x_17:
[----:B------:R-:W-:Y:S05]  /*0940*/  BSYNC.RECONVERGENT B1 ;  /* 0x0000000000017941 */ /* 0x000fea0003800200 */
.L_x_12:
[----:B------:R-:W-:Y:S05]  /*0950*/  WARPSYNC.ALL ;  /* 0x0000000000007948 */ /* 0x000fea0003800000 */
[----:B------:R-:W-:Y:S01]  /*0960*/  NOP ;  /* 0x0000000000007918 */ /* 0x000fe20000000000 */
[----:B--234-:R-:W2:Y:S02]  /*0970*/  LDC R3, c[0x0][0x39c] ;  /* 0x0000e700ff037b82 */ /* 0x01cea40000000800 */
[----:B--2---:R-:W-:Y:S01]  /*0980*/  VIADD R3, R3, 0xffffffff ;  /* 0xffffffff03037836 */ /* 0x004fe20000000000 */
[----:B------:R-:W-:Y:S06]  /*0990*/  @P0 BRA `(.L_x_18) ;  /* 0x0000000000300947 */ /* 0x000fec0003800000 */
[----:B------:R-:W2:Y:S01]  /*09a0*/  S2R R4, SR_LANEID ;  /* 0x0000000000047919 */ /* 0x000ea20000000000 */
[----:B------:R-:W-:Y:S05]  /*09b0*/  WARPSYNC.ALL ;  /* 0x0000000000007948 */ /* 0x000fea0003800000 */
[----:B------:R-:W-:Y:S01]  /*09c0*/  NOP ;  /* 0x0000000000007918 */ /* 0x000fe20000000000 */
[----:B--2---:R-:W-:-:S05]  /*09d0*/  IMAD.SHL.U32 R7, R4, 0x4, RZ ;  /* 0x0000000404077824 */ /* 0x004fca00078e00ff */
[----:B------:R-:W2:Y:S01]  /*09e0*/  LDS R9, [R7+UR8] ;  /* 0x0000000807097984 */ /* 0x000ea20008000800 */
[----:B------:R-:W-:-:S05]  /*09f0*/  IADD3 R4, P1, PT, R7, UR24, RZ ;  /* 0x0000001807047c10 */ /* 0x000fca000ff3e0ff */
[----:B------:R-:W-:-:S05]  /*0a00*/  IMAD.X R5, RZ, RZ, UR25, P1 ;  /* 0x00000019ff057e24 */ /* 0x000fca00088e06ff */
[----:B--2---:R2:W3:Y:S01]  /*0a10*/  ATOMG.E.EXCH.STRONG.GPU PT, RZ, [R4], R9 ;  /* 0x0000000904ff73a8 */ /* 0x0044e200041ee100 */
[----:B------:R-:W-:-:S04]  /*0a20*/  DEPBAR {5,4,3,2,1,0} ;  /* 0x0000003f0000791a */ /* 0x000fc80000000000 */
[----:B------:R-:W4:Y:S02]  /*0a30*/  CCTL.E.C.LDCU.IV.DEEP [UR24] ;  /* 0x0000000018007540 */ /* 0x000f240009c08000 */
[----:B----4-:R2:W-:Y:S01]  /*0a40*/  UTMACCTL.IV [UR24] ;  /* 0x00000000180079b9 */ /* 0x0105e20008000000 */
[----:B------:R-:W-:Y:S01]  /*0a50*/  NOP ;  /* 0x0000000000007918 */ /* 0x000fe20000000000 */
.L_x_18:
[----:B------:R-:W-:Y:S05]  /*0a60*/  @P0 BRA `(.L_x_19) ;  /* 0x00000000000c0947 */ /* 0x000fea0003800000 */
[----:B------:R0:W-:Y:S01]  /*0a70*/  UTMACMDFLUSH ;  /* 0x00000000000079b7 */ /* 0x0001e20000000000 */
[----:B------:R-:W-:Y:S05]  /*0a80*/  @P0 BRA `(.L_x_19) ;  /* 0x0000000000040947 */ /* 0x000fea0003800000 */
[----:B------:R-:W-:-:S04]  /*0a90*/  DEPBAR.LE SB0, 0x0 ;  /* 0x000080000000791a */ /* 0x000fc80000000000 */
.L_x_19:
[----:B------:R-:W-:Y:S05]  /*0aa0*/  WARPSYNC.ALL ;  /* 0x0000000000007948 */ /* 0x000fea0003800000 */
[----:B------:R-:W-:Y:S01]  /*0ab0*/  NOP ;  /* 0x0000000000007918 */ /* 0x000fe20000000000 */
[----:B---3--:R-:W-:Y:S06]  /*0ac0*/  BAR.SYNC.DEFER_BLOCKING 0x0 ;  /* 0x0000000000007b1d */ /* 0x008fec0000010000 */
[----:B------:R-:W-:Y:S02]  /*0ad0*/  BSSY.RECONVERGENT B1, `(.L_x_20) ;  /* 0x000000b000017945 */ /* 0x000fe40003800200 */
[----:B------:R-:W-:Y:S06]  /*0ae0*/  BAR.SYNC.DEFER_BLOCKING 0x0 ;  /* 0x0000000000007b1d */ /* 0x000fec0000010000 */
[----:B------:R3:W-:Y:S01]  /*0af0*/  @!P0 STS [R10], RZ ;  /* 0x000000ff0a008388 */ /* 0x0007e20000000800 */
[----:B------:R-:W-:Y:S01]  /*0b00*/  NOP ;  /* 0x0000000000007918 */ /* 0x000fe20000000000 */
[----:B------:R-:W-:Y:S05]  /*0b10*/  @P3 BRA `(.L_x_21) ;  /* 0x0000000000183947 */ /* 0x000fea0003800000 */
[----:B--2---:R-:W2:Y:S01]  /*0b20*/  LDS R4, [UR8+0x8] ;  /* 0x00000808ff047984 */ /* 0x004ea20008000800 */
[----:B------:R-:W4:Y:S01]  /*0b30*/  LDC.64 R8, c[0x0][0x388] ;  /* 0x0000e200ff087b82 */ /* 0x000f220000000a00 */
[----:B------:R-:W-:Y:S02]  /*0b40*/  IMAD.MOV.U32 R5, RZ, RZ, 0x70 ;  /* 0x00000070ff057424 */ /* 0x000fe400078e00ff */
[----:B----4-:R4:W-:Y:S03]  /*0b50*/  STS.64 [UR8], R8 ;  /* 0x00000008ff007988 */ /* 0x0109e60008000a08 */
[----:B--2---:R-:W-:-:S05]  /*0b60*/  LOP3.LUT R4, R4, 0x10, R5, 0xd8, !PT ;  /* 0x0000001004047812 */ /* 0x004fca00078ed805 */
[----:B------:R4:W-:Y:S02]  /*0b70*/  STS [UR8+0x8], R4 ;  /* 0x00000804ff007988 */ /* 0x0009e40008000808 */
.L_x_21:
[----:B--2---:R-:W-:Y:S05]  /*0b80*/  BSYNC.RECONVERGENT B1 ;  /* 0x0000000000017941 */ /* 0x004fea0003800200 */
.L_x_20:
[----:B------:R-:W-:Y:S04]  /*0b90*/  BSSY.RECONVERGENT B1, `(.L_x_22) ;  /* 0x000000a000017945 */ /* 0x000fe80003800200 */
[----:B------:R-:W-:Y:S05]  /*0ba0*/  @P3 BRA `(.L_x_23) ;  /* 0x0000000000203947 */ /* 0x000fea0003800000 */
[----:B----4-:R-:W2:Y:S01]  /*0bb0*/  LDS R4, [UR8+0x34] ;  /* 0x00003408ff047984 */ /* 0x010ea20008000800 */
[----:B------:R-:W-:Y:S02]  /*0bc0*/  IMAD.MOV.U32 R7, RZ, RZ, 0x3f000000 ;  /* 0x3f000000ff077424 */ /* 0x000fe400078e00ff */
[----:B------:R-:W-:Y:S01]  /*0bd0*/  @!P3 IMAD.MOV.U32 R8, RZ, RZ, 0x3f ;  /* 0x0000003fff08b424 */ /* 0x000fe200078e00ff */
[----:B------:R-:W4:Y:S02]  /*0be0*/  @!P3 LDS R5, [UR8+0x38] ;  /* 0x00003808ff05b984 */ /* 0x000f240008000800 */
[----:B--2---:R-:W-:Y:S02]  /*0bf0*/  LOP3.LUT R4, R4, 0xff000000, R7, 0xb8, !PT ;  /* 0xff00000004047812 */ /* 0x004fe400078eb807 */
[----:B----4-:R-:W-:-:S03]  /*0c00*/  @!P3 LOP3.LUT R5, R5, 0xff, R8, 0xb8, !PT ;  /* 0x000000ff0505b812 */ /* 0x010fc600078eb808 */
[----:B------:R2:W-:Y:S04]  /*0c10*/  STS [UR8+0x34], R4 ;  /* 0x00003404ff007988 */ /* 0x0005e80008000808 */
[----:B------:R2:W-:Y:S02]  /*0c20*/  @!P3 STS [UR8+0x38], R5 ;  /* 0x00003805ff00b988 */ /* 0x0005e40008000808 */
.L_x_23:
[----:B------:R-:W-:Y:S05]  /*0c30*/  BSYNC.RECONVERGENT B1 ;  /* 0x0000000000017941 */ /* 0x000fea0003800200 */
.L_x_22:
[----:B------:R-:W-:Y:S04]  /*0c40*/  BSSY.RECONVERGENT B1, `(.L_x_24) ;  /* 0x0000004000017945 */ /* 0x000fe80003800200 */
[----:B------:R-:W-:Y:S05]  /*0c50*/  @P3 BRA `(.L_x_25) ;  /* 0x0000000000083947 */ /* 0x000fea0003800000 */
[----:B------:R5:W-:Y:S04]  /*0c60*/  STS [UR8+0x24], R11 ;  /* 0x0000240bff007988 */ /* 0x000be80008000808 */
[----:B------:R5:W-:Y:S02]  /*0c70*/  STS [UR8+0x20], R3 ;  /* 0x00002003ff007988 */ /* 0x000be40008000808 */
.L_x_25:
[----:B------:R-:W-:Y:S05]  /*0c80*/  BSYNC.RECONVERGENT B1 ;  /* 0x0000000000017941 */ /* 0x000fea0003800200 */
.L_x_24:
[----:B------:R-:W-:Y:S04]  /*0c90*/  BSSY.RECONVERGENT B1, `(.L_x_26) ;  /* 0x000000e000017945 */ /* 0x000fe80003800200 */
[----:B------:R-:W-:Y:S05]  /*0ca0*/  @P3 BRA `(.L_x_27) ;  /* 0x0000000000303947 */ /* 0x000fea0003800000 */
[----:B--2---:R-:W2:Y:S01]  /*0cb0*/  LDS R5, [UR8+0x34] ;  /* 0x00003408ff057984 */ /* 0x004ea20008000800 */
[----:B------:R-:W3:Y:S03]  /*0cc0*/  LDC.64 R12, c[0x0][0x3b0] ;  /* 0x0000ec00ff0c7b82 */ /* 0x000ee60000000a00 */
[----:B----4-:R-:W4:Y:S01]  /*0cd0*/  LDS R4, [UR8+0x1c] ;  /* 0x00001c08ff047984 */ /* 0x010f220008000800 */
[C---:B---3--:R-:W-:Y:S01]  /*0ce0*/  SHF.L.U64.HI R8, R12.reuse, 0x1, R13 ;  /* 0x000000010c087819 */ /* 0x048fe2000001020d */
[----:B------:R-:W-:-:S03]  /*0cf0*/  IMAD.SHL.U32 R7, R12, 0x2, RZ ;  /* 0x000000020c077824 */ /* 0x000fc600078e00ff */
[--C-:B------:R-:W-:Y:S02]  /*0d00*/  SHF.R.U32.HI R9, RZ, 0x4, R8.reuse ;  /* 0x00000004ff097819 */ /* 0x100fe40000011608 */
[----:B------:R-:W-:-:S05]  /*0d10*/  SHF.R.U64 R7, R7, 0x4, R8 ;  /* 0x0000000407077819 */ /* 0x000fca0000001208 */
[----:B------:R3:W-:Y:S01]  /*0d20*/  STS [UR8+0xc], R7 ;  /* 0x00000c07ff007988 */ /* 0x0007e20008000808 */
[----:B--2---:R-:W-:Y:S02]  /*0d30*/  LOP3.LUT R5, R5, 0x7, RZ, 0xb8, !PT ;  /* 0x0000000705057812 */ /* 0x004fe400078eb8ff */
[----:B----4-:R-:W-:-:S03]  /*0d40*/  LOP3.LUT R4, R4, 0xf, R9, 0xb8, !PT ;  /* 0x0000000f04047812 */ /* 0x010fc600078eb809 */
[----:B------:R3:W-:Y:S04]  /*0d50*/  STS [UR8+0x34], R5 ;  /* 0x00003405ff007988 */ /* 0x0007e80008000808 */
[----:B------:R3:W-:Y:S02]  /*0d60*/  STS [UR8+0x1c], R4 ;  /* 0x00001c04ff007988 */ /* 0x0007e40008000808 */
.L_x_27:
[----:B------:R-:W-:Y:S05]  /*0d70*/  BSYNC.RECONVERGENT B1 ;  /* 0x0000000000017941 */ /* 0x000fea0003800200 */
.L_x_26:
        /* <DEDUP_REMOVED lines=11> */
.L_x_30:
[----:B------:R-:W-:Y:S05]  /*0e30*/  @P3 BRA `(.L_x_32) ;  /* 0x0000000000283947 */ /* 0x000fea0003800000 */
[----:B--234-:R-:W2:Y:S02]  /*0e40*/  LDS R4, [UR8+0x8] ;  /* 0x00000808ff047984 */ /* 0x01cea40008000800 */
[----:B--2---:R-:W-:-:S05]  /*0e50*/  LOP3.LUT R4, R4, 0x1800, RZ, 0xb8, !PT ;  /* 0x0000180004047812 */ /* 0x004fca00078eb8ff */
[----:B------:R3:W-:Y:S02]  /*0e60*/  STS [UR8+0x8], R4 ;  /* 0x00000804ff007988 */ /* 0x0007e40008000808 */
.L_x_31:
[----:B------:R-:W-:Y:S05]  /*0e70*/  @P3 BREAK.RELIABLE B1 ;  /* 0x0000000000013942 */ /* 0x000fea0003800100 */
[----:B------:R-:W-:Y:S05]  /*0e80*/  @P3 BRA `(.L_x_33) ;  /* 0x0000000000243947 */ /* 0x000fea0003800000 */
[----:B--23--:R-:W2:Y:S01]  /*0e90*/  LDS R4, [UR8+0x8] ;  /* 0x00000808ff047984 */ /* 0x00cea20008000800 */
[----:B------:R-:W-:-:S05]  /*0ea0*/  IMAD.MOV.U32 R5, RZ, RZ, 0x6000 ;  /* 0x00006000ff057424 */ /* 0x000fca00078e00ff */
[----:B--2---:R-:W-:-:S04]  /*0eb0*/  LOP3.LUT R4, R4, 0x6000, R5, 0xd8, !PT ;  /* 0x0000600004047812 */ /* 0x004fc800078ed805 */
[----:B------:R-:W-:-:S05]  /*0ec0*/  LOP3.LUT R4, R4, 0x400000, RZ, 0xb8, !PT ;  /* 0x0040000004047812 */ /* 0x000fca00078eb8ff */
[----:B------:R2:W-:Y:S02]  /*0ed0*/  STS [UR8+0x8], R4 ;  /* 0x00000804ff007988 */ /* 0x0005e40008000808 */
.L_x_32:
[----:B------:R-:W-:Y:S05]  /*0ee0*/  BSYNC.RELIABLE B1 ;  /* 0x0000000000017941 */ /* 0x000fea0003800100 */
.L_x_29:
[----:B--234-:R-:W2:Y:S02]  /*0ef0*/  @!P3 LDS R4, [UR8+0x8] ;  /* 0x00000808ff04b984 */ /* 0x01cea40008000800 */
[----:B--2---:R-:W-:-:S05]  /*0f00*/  @!P3 LOP3.LUT R4, R4, 0x8000, RZ, 0xb8, !PT ;  /* 0x000080000404b812 */ /* 0x004fca00078eb8ff */
[----:B------:R4:W-:Y:S02]  /*0f10*/  @!P3 STS [UR8+0x8], R4 ;  /* 0x00000804ff00b988 */ /* 0x0009e40008000808 */
.L_x_33:
[----:B------:R-:W-:Y:S05]  /*0f20*/  BSYNC.RECONVERGENT B2 ;  /* 0x0000000000027941 */ /* 0x000fea0003800200 */
.L_x_28:
[----:B------:R-:W-:Y:S05]  /*0f30*/  WARPSYNC.ALL ;  /* 0x0000000000007948 */ /* 0x000fea0003800000 */
[----:B------:R-:W-:Y:S01]  /*0f40*/  NOP ;  /* 0x0000000000007918 */ /* 0x000fe20000000000 */
[----:B------:R-:W-:-:S04]  /*0f50*/  UIADD3 UR5, UPT, UPT, UR4, 0x80, URZ ;  /* 0x0000008004057890 */ /* 0x000fc8000fffe0ff */
[----:B------:R-:W-:-:S04]  /*0f60*/  UIADD3 UR26, UP0, UPT, UR5, UR20, URZ ;  /* 0x00000014051a7290 */ /* 0x000fc8000ff1e0ff */
[----:B------:R-:W-:Y:S01]  /*0f70*/  ULEA.HI.X.SX32 UR27, UR5, UR21, 0x1, UP0 ;  /* 0x00000015051b7291 */ /* 0x000fe200080f0eff */
[----:B------:R-:W-:Y:S11]  /*0f80*/  @P0 BRA `(.L_x_34) ;  /* 0x0000000000300947 */ /* 0x000ff60003800000 */
[----:B--234-:R-:W2:Y:S01]  /*0f90*/  S2R R4, SR_LANEID ;  /* 0x0000000000047919 */ /* 0x01cea20000000000 */
        /* <DEDUP_REMOVED lines=11> */
.L_x_34:
[----:B------:R-:W-:Y:S05]  /*1050*/  @P0 BRA `(.L_x_35) ;  /* 0x00000000000c0947 */ /* 0x000fea0003800000 */
[----:B------:R0:W-:Y:S01]  /*1060*/  UTMACMDFLUSH ;  /* 0x00000000000079b7 */ /* 0x0001e20000000000 */
[----:B------:R-:W-:Y:S05]  /*1070*/  @P0 BRA `(.L_x_35) ;  /* 0x0000000000040947 */ /* 0x000fea0003800000 */
[----:B------:R-:W-:-:S04]  /*1080*/  DEPBAR.LE SB0, 0x0 ;  /* 0x000080000000791a */ /* 0x000fc80000000000 */
.L_x_35:
        /* <DEDUP_REMOVED lines=8> */
[----:B--2-4-:R-:W2:Y:S01]  /*1110*/  LDS R4, [UR8+0x8] ;  /* 0x00000808ff047984 */ /* 0x014ea20008000800 */
[----:B------:R-:W4:Y:S01]  /*1120*/  LDC.64 R8, c[0x0][0x390] ;  /* 0x0000e400ff087b82 */ /* 0x000f220000000a00 */
[----:B------:R-:W-:Y:S02]  /*1130*/  IMAD.MOV.U32 R5, RZ, RZ, 0x70 ;  /* 0x00000070ff057424 */ /* 0x000fe400078e00ff */
[----:B----4-:R4:W-:Y:S03]  /*1140*/  STS.64 [UR8], R8 ;  /* 0x00000008ff007988 */ /* 0x0109e60008000a08 */
[----:B--2---:R-:W-:-:S05]  /*1150*/  LOP3.LUT R4, R4, 0x10, R5, 0xd8, !PT ;  /* 0x0000001004047812 */ /* 0x004fca00078ed805 */
[----:B------:R4:W-:Y:S02]  /*1160*/  STS [UR8+0x8], R4 ;  /* 0x00000804ff007988 */ /* 0x0009e40008000808 */
.L_x_37:
[----:B--2---:R-:W-:Y:S05]  /*1170*/  BSYNC.RECONVERGENT B2 ;  /* 0x0000000000027941 */ /* 0x004fea0003800200 */
.L_x_36:
[----:B------:R-:W-:Y:S04]  /*1180*/  BSSY.RECONVERGENT B3, `(.L_x_38) ;  /* 0x0000011000037945 */ /* 0x000fe80003800200 */
[----:B------:R-:W-:Y:S04]  /*1190*/  BSSY.RELIABLE B2, `(.L_x_39) ;  /* 0x000000e000027945 */ /* 0x000fe80003800100 */
[----:B------:R-:W-:Y:S05]  /*11a0*/  @P3 BRA `(.L_x_40) ;  /* 0x0000000000243947 */ /* 0x000fea0003800000 */
[----:B----4-:R-:W2:Y:S01]  /*11b0*/  LDS R4, [UR8+0x34] ;  /* 0x00003408ff047984 */ /* 0x010ea20008000800 */
[----:B------:R-:W-:-:S05]  /*11c0*/  IMAD.MOV.U32 R5, RZ, RZ, 0x3f000000 ;  /* 0x3f000000ff057424 */ /* 0x000fca00078e00ff */
[----:B--2---:R-:W-:-:S05]  /*11d0*/  LOP3.LUT R4, R4, 0xff000000, R5, 0xb8, !PT ;  /* 0xff00000004047812 */ /* 0x004fca00078eb805 */
[----:B------:R2:W-:Y:S01]  /*11e0*/  STS [UR8+0x34], R4 ;  /* 0x00003404ff007988 */ /* 0x0005e20008000808 */
[----:B------:R-:W-:Y:S05]  /*11f0*/  @P3 BRA `(.L_x_41) ;  /* 0x00000000001c3947 */ /* 0x000fea0003800000 */
[----:B--2---:R-:W2:Y:S01]  /*1200*/  LDS R4, [UR8+0x38] ;  /* 0x00003808ff047984 */ /* 0x004ea20008000800 */
[----:B------:R-:W-:-:S05]  /*1210*/  IMAD.MOV.U32 R5, RZ, RZ, 0x3f ;  /* 0x0000003fff057424 */ /* 0x000fca00078e00ff */
[----:B--2---:R-:W-:-:S05]  /*1220*/  LOP3.LUT R4, R4, 0xff, R5, 0xb8, !PT ;  /* 0x000000ff04047812 */ /* 0x004fca00078eb805 */
[----:B------:R2:W-:Y:S02]  /*1230*/  STS [UR8+0x38], R4 ;  /* 0x00003804ff007988 */ /* 0x0005e40008000808 */
.L_x_40:
[----:B------:R-:W-:Y:S05]  /*1240*/  @P3 BREAK.RELIABLE B2 ;  /* 0x0000000000023942 */ /* 0x000fea0003800100 */
[----:B------:R-:W-:Y:S05]  /*1250*/  @P3 BRA `(.L_x_42) ;  /* 0x00000000000c3947 */ /* 0x000fea0003800000 */
[----:B------:R2:W-:Y:S02]  /*1260*/  STS [UR8+0x20], R3 ;  /* 0x00002003ff007988 */ /* 0x0005e40008000808 */
.L_x_41:
[----:B------:R-:W-:Y:S05]  /*1270*/  BSYNC.RELIABLE B2 ;  /* 0x0000000000027941 */ /* 0x000fea0003800100 */
.L_x_39:
[----:B------:R2:W-:Y:S02]  /*1280*/  @!P3 STS [UR8+0x24], R2 ;  /* 0x00002402ff00b988 */ /* 0x0005e40008000808 */
.L_x_42:
[----:B------:R-:W-:Y:S05]  /*1290*/  BSYNC.RECONVERGENT B3 ;  /* 0x0000000000037941 */ /* 0x000fea0003800200 */
.L_x_38:
[----:B------:R-:W-:Y:S05]  /*12a0*/  WARPSYNC.ALL ;  /* 0x0000000000007948 */ /* 0x000fea0003800000 */
[----:B------:R-:W-:Y:S01]  /*12b0*/  NOP ;  /* 0x0000000000007918 */ /* 0x000fe20000000000 */
[----:B------:R-:W-:Y:S04]  /*12c0*/  BSSY.RECONVERGENT B3, `(.L_x_43) ;  /* 0x000000e000037945 */ /* 0x000fe80003800200 */
[----:B------:R-:W-:Y:S05]  /*12d0*/  @P3 BRA `(.L_x_44) ;  /* 0x0000000000303947 */ /* 0x000fea0003800000 */
[----:B--2--5:R-:W2:Y:S01]  /*12e0*/  LDS R3, [UR8+0x34] ;  /* 0x00003408ff037984 */ /* 0x024ea20008000800 */
[----:B----4-:R-:W4:Y:S03]  /*12f0*/  LDC.64 R4, c[0x0][0x3b8] ;  /* 0x0000ee00ff047b82 */ /* 0x010f260000000a00 */
[----:B------:R-:W5:Y:S01]  /*1300*/  LDS R2, [UR8+0x1c] ;  /* 0x00001c08ff027984 */ /* 0x000f620008000800 */
[C---:B----4-:R-:W-:Y:S01]  /*1310*/  SHF.L.U64.HI R5, R4.reuse, 0x1, R5 ;  /* 0x0000000104057819 */ /* 0x050fe20000010205 */
[----:B------:R-:W-:-:S03]  /*1320*/  IMAD.SHL.U32 R4, R4, 0x2, RZ ;  /* 0x0000000204047824 */ /* 0x000fc600078e00ff */
[--C-:B------:R-:W-:Y:S02]  /*1330*/  SHF.R.U32.HI R7, RZ, 0x4, R5.reuse ;  /* 0x00000004ff077819 */ /* 0x100fe40000011605 */
[----:B------:R-:W-:-:S05]  /*1340*/  SHF.R.U64 R4, R4, 0x4, R5 ;  /* 0x0000000404047819 */ /* 0x000fca0000001205 */
[----:B------:R4:W-:Y:S01]  /*1350*/  STS [UR8+0xc], R4 ;  /* 0x00000c04ff007988 */ /* 0x0009e20008000808 */
[----:B--2---:R-:W-:Y:S02]  /*1360*/  LOP3.LUT R3, R3, 0x7, RZ, 0xb8, !PT ;  /* 0x0000000703037812 */ /* 0x004fe400078eb8ff */
[----:B-----5:R-:W-:-:S03]  /*1370*/  LOP3.LUT R2, R2, 0xf, R7, 0xb8, !PT ;  /* 0x0000000f02027812 */ /* 0x020fc600078eb807 */
[----:B------:R4:W-:Y:S04]  /*1380*/  STS [UR8+0x34], R3 ;  /* 0x00003403ff007988 */ /* 0x0009e80008000808 */
[----:B------:R4:W-:Y:S02]  /*1390*/  STS [UR8+0x1c], R2 ;  /* 0x00001c02ff007988 */ /* 0x0009e40008000808 */
.L_x_44:
[----:B------:R-:W-:Y:S05]  /*13a0*/  BSYNC.RECONVERGENT B3 ;  /* 0x0000000000037941 */ /* 0x000fea0003800200 */
.L_x_43:
[----:B------:R-:W-:Y:S04]  /*13b0*/  BSSY.RECONVERGENT B4, `(.L_x_45) ;  /* 0x000001a000047945 */ /* 0x000fe80003800200 */
[----:B------:R-:W-:Y:S04]  /*13c0*/  BSSY.RELIABLE B3, `(.L_x_46) ;  /* 0x0000015000037945 */ /* 0x000fe80003800100 */
[----:B------:R-:W-:Y:S05]  /*13d0*/  @P3 BRA `(.L_x_47) ;  /* 0x0000000000203947 */ /* 0x000fea0003800000 */
[----:B--2-4-:R-:W2:Y:S02]  /*13e0*/  LDS R2, [UR8+0x34] ;  /* 0x00003408ff027984 */ /* 0x014ea40008000800 */
[----:B--2---:R-:W-:-:S05]  /*13f0*/  LOP3.LUT R2, R2, 0x38, RZ, 0xb8, !PT ;  /* 0x0000003802027812 */ /* 0x004fca00078eb8ff */
[----:B------:R2:W-:Y:S01]  /*1400*/  STS [UR8+0x34], R2 ;  /* 0x00003402ff007988 */ /* 0x0005e20008000808 */
[----:B------:R-:W-:Y:S05]  /*1410*/  @P3 BRA `(.L_x_48) ;  /* 0x0000000000203947 */ /* 0x000fea0003800000 */
[----:B--2---:R-:W2:Y:S01]  /*1420*/  LDS R2, [UR8+0x8] ;  /* 0x00000808ff027984 */ /* 0x004ea20008000800 */
[----:B-----5:R-:W-:-:S05]  /*1430*/  IMAD.MOV.U32 R3, RZ, RZ, 0x780 ;  /* 0x00000780ff037424 */ /* 0x020fca00078e00ff */
[----:B--2---:R-:W-:-:S05]  /*1440*/  LOP3.LUT R2, R2, 0x500, R3, 0xd8, !PT ;  /* 0x0000050002027812 */ /* 0x004fca00078ed803 */
[----:B------:R2:W-:Y:S02]  /*1450*/  STS [UR8+0x8], R2 ;  /* 0x00000802ff007988 */ /* 0x0005e40008000808 */
.L_x_47:
[----:B------:R-:W-:Y:S05]  /*1460*/  @P3 BRA `(.L_x_49) ;  /* 0x0000000000283947 */ /* 0x000fea0003800000 */
[----:B--2-4-:R-:W2:Y:S02]  /*1470*/  LDS R2, [UR8+0x8] ;  /* 0x00000808ff027984 */ /* 0x014ea40008000800 */
[----:B--2---:R-:W-:-:S05]  /*1480*/  LOP3.LUT R2, R2, 0x1800, RZ, 0xb8, !PT ;  /* 0x0000180002027812 */ /* 0x004fca00078eb8ff */
[----:B------:R4:W-:Y:S02]  /*1490*/  STS [UR8+0x8], R2 ;  /* 0x00000802ff007988 */ /* 0x0009e40008000808 */
.L_x_48:
[----:B------:R-:W-:Y:S05]  /*14a0*/  @P3 BREAK.RELIABLE B3 ;  /* 0x0000000000033942 */ /* 0x000fea0003800100 */
[----:B------:R-:W-:Y:S05]  /*14b0*/  @P3 BRA `(.L_x_50) ;  /* 0x0000000000243947 */ /* 0x000fea0003800000 */
[----:B--2-4-:R-:W2:Y:S01]  /*14c0*/  LDS R2, [UR8+0x8] ;  /* 0x00000808ff027984 */ /* 0x014ea20008000800 */
[----:B-----5:R-:W-:-:S05]  /*14d0*/  IMAD.MOV.U32 R3, RZ, RZ, 0x6000 ;  /* 0x00006000ff037424 */ /* 0x020fca00078e00ff */
[----:B--2---:R-:W-:-:S04]  /*14e0*/  LOP3.LUT R2, R2, 0x6000, R3, 0xd8, !PT ;  /* 0x0000600002027812 */ /* 0x004fc800078ed803 */
[----:B------:R-:W-:-:S05]  /*14f0*/  LOP3.LUT R2, R2, 0x400000, RZ, 0xb8, !PT ;  /* 0x0040000002027812 */ /* 0x000fca00078eb8ff */
[----:B------:R2:W-:Y:S02]  /*1500*/  STS [UR8+0x8], R2 ;  /* 0x00000802ff007988 */ /* 0x0005e40008000808 */
.L_x_49:
[----:B------:R-:W-:Y:S05]  /*1510*/  BSYNC.RELIABLE B3 ;  /* 0x0000000000037941 */ /* 0x000fea0003800100 */
.L_x_46:
[----:B--2-4-:R-:W2:Y:S02]  /*1520*/  @!P3 LDS R2, [UR8+0x8] ;  /* 0x00000808ff02b984 */ /* 0x014ea40008000800 */
[----:B--2---:R-:W-:-:S05]  /*1530*/  @!P3 LOP3.LUT R2, R2, 0x8000, RZ, 0xb8, !PT ;  /* 0x000080000202b812 */ /* 0x004fca00078eb8ff */
[----:B------:R2:W-:Y:S02]  /*1540*/  @!P3 STS [UR8+0x8], R2 ;  /* 0x00000802ff00b988 */ /* 0x0005e40008000808 */
.L_x_50:
[----:B------:R-:W-:Y:S05]  /*1550*/  BSYNC.RECONVERGENT B4 ;  /* 0x0000000000047941 */ /* 0x000fea0003800200 */
.L_x_45:
[----:B------:R-:W-:Y:S05]  /*1560*/  WARPSYNC.ALL ;  /* 0x0000000000007948 */ /* 0x000fea0003800000 */
[----:B------:R-:W-:Y:S01]  /*1570*/  NOP ;  /* 0x0000000000007918 */ /* 0x000fe20000000000 */
[----:B------:R-:W-:-:S04]  /*1580*/  UIADD3 UR4, UPT, UPT, UR4, 0x100, URZ ;  /* 0x0000010004047890 */ /* 0x000fc8000fffe0ff */
[----:B------:R-:W-:-:S04]  /*1590*/  UIADD3 UR20, UP0, UPT, UR4, UR20, URZ ;  /* 0x0000001404147290 */ /* 0x000fc8000ff1e0ff */
[----:B------:R-:W-:Y:S01]  /*15a0*/  ULEA.HI.X.SX32 UR21, UR4, UR21, 0x1, UP0 ;  /* 0x0000001504157291 */ /* 0x000fe200080f0eff */
[----:B------:R-:W-:Y:S11]  /*15b0*/  @P0 BRA `(.L_x_51) ;  /* 0x0000000000300947 */ /* 0x000ff60003800000 */
[----:B--2-4-:R-:W2:Y:S01]  /*15c0*/  S2R R2, SR_LANEID ;  /* 0x0000000000027919 */ /* 0x014ea20000000000 */
[----:B------:R-:W-:Y:S05]  /*15d0*/  WARPSYNC.ALL ;  /* 0x0000000000007948 */ /* 0x000fea0003800000 */
[----:B------:R-:W-:Y:S01]  /*15e0*/  NOP ;  /* 0x0000000000007918 */ /* 0x000fe20000000000 */
[----:B--2---:R-:W-:-:S05]  /*15f0*/  IMAD.SHL.U32 R4, R2, 0x4, RZ ;  /* 0x0000000402047824 */ /* 0x004fca00078e00ff */
[----:B------:R-:W2:Y:S01]  /*1600*/  LDS R5, [R4+UR8] ;  /* 0x0000000804057984 */ /* 0x000ea20008000800 */
[----:B------:R-:W-:-:S05]  /*1610*/  IADD3 R2, P1, PT, R4, UR20, RZ ;  /* 0x0000001404027c10 */ /* 0x000fca000ff3e0ff */
[----:B-----5:R-:W-:-:S05]  /*1620*/  IMAD.X R3, RZ, RZ, UR21, P1 ;  /* 0x00000015ff037e24 */ /* 0x020fca00088e06ff */
[----:B--2---:R2:W4:Y:S01]  /*1630*/  ATOMG.E.EXCH.STRONG.GPU PT, RZ, [R2], R5 ;  /* 0x0000000502ff73a8 */ /* 0x00452200041ee100 */
[----:B------:R-:W-:-:S04]  /*1640*/  DEPBAR {5,4,3,2,1,0} ;  /* 0x0000003f0000791a */ /* 0x000fc80000000000 */
[----:B------:R-:W5:Y:S02]  /*1650*/  CCTL.E.C.LDCU.IV.DEEP [UR20] ;  /* 0x0000000014007540 */ /* 0x000f640009c08000 */
[----:B-----5:R2:W-:Y:S01]  /*1660*/  UTMACCTL.IV [UR20] ;  /* 0x00000000140079b9 */ /* 0x0205e20008000000 */
[----:B------:R-:W-:Y:S01]  /*1670*/  NOP ;  /* 0x0000000000007918 */ /* 0x000fe20000000000 */
.L_x_51:
[----:B------:R-:W-:Y:S05]  /*1680*/  @P0 BRA `(.L_x_52) ;  /* 0x00000000000c0947 */ /* 0x000fea0003800000 */
[----:B------:R0:W-:Y:S01]  /*1690*/  UTMACMDFLUSH ;  /* 0x00000000000079b7 */ /* 0x0001e20000000000 */
[----:B------:R-:W-:Y:S05]  /*16a0*/  @P0 BRA `(.L_x_52) ;  /* 0x0000000000040947 */ /* 0x000fea0003800000 */
[----:B------:R-:W-:-:S04]  /*16b0*/  DEPBAR.LE SB0, 0x0 ;  /* 0x000080000000791a */ /* 0x000fc80000000000 */
.L_x_52:
[----:B------:R-:W-:Y:S05]  /*16c0*/  WARPSYNC.ALL ;  /* 0x0000000000007948 */ /* 0x000fea0003800000 */
[----:B------:R-:W-:Y:S01]  /*16d0*/  NOP ;  /* 0x0000000000007918 */ /* 0x000fe20000000000 */
[----:B----4-:R-:W-:Y:S01]  /*16e0*/  BAR.SYNC.DEFER_BLOCKING 0x0 ;  /* 0x0000000000007b1d */ /* 0x010fe20000010000 */
[----:B--2---:R-:W-:Y:S01]  /*16f0*/  SHF.R.U32.HI R2, RZ, 0x5, R0 ;  /* 0x00000005ff027819 */ /* 0x004fe20000011600 */
[----:B------:R-:W-:-:S03]  /*1700*/  UIADD3 UR12, UPT, UPT, UR8, 0xc020, URZ ;  /* 0x0000c020080c7890 */ /* 0x000fc6000fffe0ff */
[----:B------:R-:W-:Y:S01]  /*1710*/  R2UR UR22, R2 ;  /* 0x00000000021672ca */ /* 0x000fe200000e0000 */
[----:B------:R-:W-:Y:S01]  /*1720*/  VOTEU.ALL UP0, P3 ;  /* 0x0000000000ff7886 */ /* 0x000fe20001800000 */
[----:B------:R-:W-:Y:S01]  /*1730*/  UMOV UR4, 0x1 ;  /* 0x0000000100047882 */ /* 0x000fe20000000000 */
[----:B------:R-:W-:Y:S01]  /*1740*/  VOTEU.ALL UP1, P3 ;  /* 0x0000000000ff7886 */ /* 0x000fe20001820000 */
[----:B------:R-:W-:Y:S02]  /*1750*/  BSSY.RECONVERGENT B4, `(.L_x_53) ;  /* 0x0000018000047945 */ /* 0x000fe40003800200 */
[----:B------:R-:W-:-:S04]  /*1760*/  @!UP0 UIADD3 UR10, UPT, UPT, -UR4, 0x100000, URZ ;  /* 0x00100000040a8890 */ /* 0x000fc8000fffe1ff */
[----:B------:R-:W-:Y:S02]  /*1770*/  @!UP0 USHF.L.U32 UR11, UR10, 0xb, URZ ;  /* 0x0000000b0a0b8899 */ /* 0x000fe400080006ff */
[----:B------:R-:W-:Y:S02]  /*1780*/  @!UP0 USHF.L.U32 UR10, UR10, 0x1, URZ ;  /* 0x000000010a0a8899 */ /* 0x000fe400080006ff */
[----:B------:R-:W-:-:S04]  /*1790*/  @!UP0 UIADD3 UR4, UPT, UPT, -UR4, 0x100000, URZ ;  /* 0x0010000004048890 */ /* 0x000fc8000fffe1ff */
[----:B------:R-:W-:Y:S02]  /*17a0*/  @!UP0 USHF.L.U32 UR5, UR4, 0xb, URZ ;  /* 0x0000000b04058899 */ /* 0x000fe400080006ff */
[----:B------:R-:W-:Y:S01]  /*17b0*/  @!UP0 USHF.L.U32 UR4, UR4, 0x1, URZ ;  /* 0x0000000104048899 */ /* 0x000fe200080006ff */
[----:B------:R-:W-:Y:S01]  /*17c0*/  VOTEU.ALL UP0, P3 ;  /* 0x0000000000ff7886 */ /* 0x000fe20001800000 */
[----:B------:R-:W2:Y:S04]  /*17d0*/  FENCE.VIEW.ASYNC.S ;  /* 0x00000000000073c6 */ /* 0x000ea80000000000 */
[----:B--2---:R2:W4:Y:S06]  /*17e0*/  @!UP0 SYNCS.EXCH.64 URZ, [UR8+0xc000], UR10 ;  /* 0x00c0000a08ff85b2 */ /* 0x00452c0008000100 */
[----:B------:R2:W4:Y:S02]  /*17f0*/  @!UP1 SYNCS.EXCH.64 URZ, [UR8+0xc020], UR4 ;  /* 0x00c0200408ff95b2 */ /* 0x0005240008000100 */
[----:B----4-:R-:W-:Y:S06]  /*1800*/  BAR.SYNC.DEFER_BLOCKING 0x0 ;  /* 0x0000000000007b1d */ /* 0x010fec0000010000 */
[----:B------:R-:W-:Y:S05]  /*1810*/  @P3 BRA `(.L_x_54) ;  /* 0x00000000002c3947 */ /* 0x000fea0003800000 */
[----:B--2---:R-:W-:Y:S02]  /*1820*/  UMOV UR4, 0x1 ;  /* 0x0000000100047882 */ /* 0x004fe40000000000 */
[----:B------:R-:W-:-:S04]  /*1830*/  UIADD3 UR10, UPT, UPT, -UR4, 0x100000, URZ ;  /* 0x00100000040a7890 */ /* 0x000fc8000fffe1ff */
[----:B------:R-:W-:Y:S02]  /*1840*/  USHF.L.U32 UR11, UR10, 0xb, URZ ;  /* 0x0000000b0a0b7899 */ /* 0x000fe400080006ff */
[----:B------:R-:W-:Y:S02]  /*1850*/  USHF.L.U32 UR10, UR10, 0x1, URZ ;  /* 0x000000010a0a7899 */ /* 0x000fe400080006ff */
[----:B------:R-:W-:-:S04]  /*1860*/  UIADD3 UR4, UPT, UPT, -UR4, 0x100000, URZ ;  /* 0x0010000004047890 */ /* 0x000fc8000fffe1ff */
[----:B------:R-:W-:Y:S02]  /*1870*/  USHF.L.U32 UR5, UR4, 0xb, URZ ;  /* 0x0000000b04057899 */ /* 0x000fe400080006ff */
[----:B------:R-:W-:Y:S01]  /*1880*/  USHF.L.U32 UR4, UR4, 0x1, URZ ;  /* 0x0000000104047899 */ /* 0x000fe200080006ff */
[----:B------:R-:W2:Y:S03]  /*1890*/  FENCE.VIEW.ASYNC.S ;  /* 0x00000000000073c6 */ /* 0x000ea60000000000 */
[----:B--2---:R4:W2:Y:S08]  /*18a0*/  SYNCS.EXCH.64 URZ, [UR8+0xc008], UR10 ;  /* 0x00c0080a08ff75b2 */ /* 0x0048b00008000100 */
[----:B------:R4:W3:Y:S02]  /*18b0*/  SYNCS.EXCH.64 URZ, [UR8+0xc028], UR4 ;  /* 0x00c0280408ff75b2 */ /* 0x0008e40008000100 */
[----:B----4-:R-:W-:Y:S01]  /*18c0*/  NOP ;  /* 0x0000000000007918 */ /* 0x010fe20000000000 */
.L_x_54:
[----:B--2---:R-:W-:Y:S05]  /*18d0*/  BSYNC.RECONVERGENT B4 ;  /* 0x0000000000047941 */ /* 0x004fea0003800200 */
.L_x_53:
[----:B---3--:R-:W-:Y:S01]  /*18e0*/  BAR.SYNC.DEFER_BLOCKING 0x0 ;  /* 0x0000000000007b1d */ /* 0x008fe20000010000 */
[----:B------:R-:W-:Y:S01]  /*18f0*/  USHF.L.U32 UR15, UR7, 0x6, URZ ;  /* 0x00000006070f7899 */ /* 0x000fe200080006ff */
[----:B------:R-:W-:Y:S01]  /*1900*/  ISETP.GE.AND P0, PT, R6, 0x1, PT ;  /* 0x000000010600780c */ /* 0x000fe20003f06270 */
[----:B------:R-:W-:-:S03]  /*1910*/  USHF.L.U32 UR18, UR9, 0x6, URZ ;  /* 0x0000000609127899 */ /* 0x000fc600080006ff */
[----:B------:R-:W-:Y:S04]  /*1920*/  BSSY.RECONVERGENT B4, `(.L_x_55) ;  /* 0x000000d000047945 */ /* 0x000fe80003800200 */
[----:B------:R-:W-:Y:S05]  /*1930*/  @P3 BRA `(.L_x_56) ;  /* 0x00000000002c3947 */ /* 0x000fea0003800000 */
[----:B------:R-:W-:Y:S02]  /*1940*/  UMOV UR4, 0x1 ;  /* 0x0000000100047882 */ /* 0x000fe40000000000 */
[----:B------:R-:W-:-:S04]  /*1950*/  UIADD3 UR10, UPT, UPT, -UR4, 0x100000, URZ ;  /* 0x00100000040a7890 */ /* 0x000fc8000fffe1ff */
[----:B------:R-:W-:Y:S02]  /*1960*/  USHF.L.U32 UR11, UR10, 0xb, URZ ;  /* 0x0000000b0a0b7899 */ /* 0x000fe400080006ff */
[----:B------:R-:W-:Y:S02]  /*1970*/  USHF.L.U32 UR10, UR10, 0x1, URZ ;  /* 0x000000010a0a7899 */ /* 0x000fe400080006ff */
[----:B------:R-:W-:-:S04]  /*1980*/  UIADD3 UR4, UPT, UPT, -UR4, 0x100000, URZ ;  /* 0x0010000004047890 */ /* 0x000fc8000fffe1ff */
[----:B------:R-:W-:Y:S02]  /*1990*/  USHF.L.U32 UR5, UR4, 0xb, URZ ;  /* 0x0000000b04057899 */ /* 0x000fe400080006ff */
[----:B------:R-:W-:Y:S01]  /*19a0*/  USHF.L.U32 UR4, UR4, 0x1, URZ ;  /* 0x0000000104047899 */ /* 0x000fe200080006ff */
[----:B------:R-:W2:Y:S03]  /*19b0*/  FENCE.VIEW.ASYNC.S ;  /* 0x00000000000073c6 */ /* 0x000ea60000000000 */
[----:B--2---:R2:W3:Y:S08]  /*19c0*/  SYNCS.EXCH.64 URZ, [UR8+0xc010], UR10 ;  /* 0x00c0100a08ff75b2 */ /* 0x0044f00008000100 */
[----:B------:R2:W4:Y:S01]  /*19d0*/  SYNCS.EXCH.64 URZ, [UR8+0xc030], UR4 ;  /* 0x00c0300408ff75b2 */ /* 0x0005220008000100 */
[----:B------:R-:W-:Y:S01]  /*19e0*/  NOP ;  /* 0x0000000000007918 */ /* 0x000fe20000000000 */
.L_x_56:
[----:B--2---:R-:W-:Y:S05]  /*19f0*/  BSYNC.RECONVERGENT B4 ;  /* 0x0000000000047941 */ /* 0x004fea0003800200 */
.L_x_55:
[----:B------:R-:W-:Y:S05]  /*1a00*/  @!P0 BRA `(.L_x_57) ;  /* 0x0000000800708947 */ /* 0x000fea0003800000 */
[----:B---34-:R-:W-:Y:S01]  /*1a10*/  BAR.SYNC.DEFER_BLOCKING 0x0 ;  /* 0x0000000000007b1d */ /* 0x018fe20000010000 */
[----:B------:R-:W-:Y:S01]  /*1a20*/  @!P3 IMAD.MOV.U32 R2, RZ, RZ, 0x4000 ;  /* 0x00004000ff02b424 */ /* 0x000fe200078e00ff */
[----:B------:R-:W-:Y:S02]  /*1a30*/  ELECT P1, URZ, PT ;  /* 0x0000000000ff782f */ /* 0x000fe40003820000 */
[----:B------:R-:W-:Y:S02]  /*1a40*/  ELECT P0, URZ, PT ;  /* 0x0000000000ff782f */ /* 0x000fe40003800000 */
[C---:B------:R-:W-:Y:S01]  /*1a50*/  ISETP.LT.U32.AND P1, PT, R36.reuse, 0x20, P1 ;  /* 0x000000202400780c */ /* 0x040fe20000f21070 */
[----:B------:R-:W-:Y:S01]  /*1a60*/  UMOV UR11, UR15 ;  /* 0x0000000f000b7c82 */ /* 0x000fe20008000000 */
[----:B------:R-:W-:Y:S01]  /*1a70*/  ISETP.LT.U32.AND P0, PT, R36, 0x20, P0 ;  /* 0x000000202400780c */ /* 0x000fe20000701070 */
[----:B------:R-:W-:-:S10]  /*1a80*/  UIADD3 UR16, UPT, UPT, UR8, 0x6000, URZ ;  /* 0x0000600008107890 */ /* 0x000fd4000fffe0ff */
[----:B------:R-:W-:Y:S01]  /*1a90*/  VOTEU.ANY UP0, P1 ;  /* 0x0000000000ff7886 */ /* 0x000fe20000800100 */
[----:B------:R-:W-:Y:S01]  /*1aa0*/  VOTEU.ANY UP2, P1 ;  /* 0x0000000000ff7886 */ /* 0x000fe20000840100 */
[----:B------:R-:W-:Y:S01]  /*1ab0*/  VOTEU.ANY UP1, P0 ;  /* 0x0000000000ff7886 */ /* 0x000fe20000020100 */
[----:B------:R-:W-:Y:S01]  /*1ac0*/  VOTEU.ANY UP3, P0 ;  /* 0x0000000000ff7886 */ /* 0x000fe20000060100 */
[----:B------:R2:W-:Y:S01]  /*1ad0*/  @!P3 SYNCS.ARRIVE.TRANS64 RZ, [UR8+0xc000], R2 ;  /* 0x00c00002ffffb9a7 */ /* 0x0005e20008000008 */
[----:B------:R3:W-:Y:S06]  /*1ae0*/  MEMBAR.ALL.CTA ;  /* 0x0000000000007992 */ /* 0x0007ec0000008000 */
[----:B---3--:R-:W3:Y:S01]  /*1af0*/  FENCE.VIEW.ASYNC.S ;  /* 0x00000000000073c6 */ /* 0x008ee20000000000 */
[----:B------:R-:W-:Y:S01]  /*1b00*/  @UP0 UIADD3 UR9, UPT, UPT, UR8, 0xc000, URZ ;  /* 0x0000c00008090890 */ /* 0x000fe2000fffe0ff */
[----:B------:R-:W-:Y:S01]  /*1b10*/  @UP0 UMOV UR10, URZ ;  /* 0x000000ff000a0c82 */ /* 0x000fe20008000000 */
[----:B------:R-:W-:Y:S01]  /*1b20*/  @UP1 UIADD3 UR17, UPT, UPT, UR8, 0xc000, URZ ;  /* 0x0000c00008111890 */ /* 0x000fe2000fffe0ff */
[----:B------:R-:W-:Y:S01]  /*1b30*/  @UP1 UMOV UR19, URZ ;  /* 0x000000ff00131c82 */ /* 0x000fe20008000000 */
[----:B------:R-:W-:Y:S01]  /*1b40*/  UISETP.NE.U32.AND UP0, UPT, UR22, URZ, UPT ;  /* 0x000000ff1600728c */ /* 0x000fe2000bf05070 */
[----:B---3--:R-:W-:Y:S06]  /*1b50*/  BAR.SYNC.DEFER_BLOCKING 0x0 ;  /* 0x0000000000007b1d */ /* 0x008fec0000010000 */
[----:B------:R2:W-:Y:S02]  /*1b60*/  @UP2 UTMALDG.2D [UR8], [UR24] ;  /* 0x00000008180025b4 */ /* 0x0005e40008008000 */
[----:B------:R-:W-:Y:S06]  /*1b70*/  BAR.SYNC.DEFER_BLOCKING 0x0 ;  /* 0x0000000000007b1d */ /* 0x000fec0000010000 */
[----:B------:R2:W-:Y:S02]  /*1b80*/  @UP3 UTMALDG.2D [UR16], [UR26] ;  /* 0x000000101a0035b4 */ /* 0x0005e40008008000 */
[----:B------:R-:W-:Y:S06]  /*1b90*/  BAR.SYNC.DEFER_BLOCKING 0x0 ;  /* 0x0000000000007b1d */ /* 0x000fec0000010000 */
[----:B------:R-:W3:Y:S02]  /*1ba0*/  SYNCS.PHASECHK.TRANS64.TRYWAIT P0, [UR8+0xc000], RZ ;  /* 0x00c000ffff0075a7 */ /* 0x000ee40008001108 */
[----:B--23--:R-:W-:Y:S05]  /*1bb0*/  @!P0 BRA `(.L_x_58) ;  /* 0x0000000c00c48947 */ /* 0x00cfea0003800000 */
.L_x_74:
[----:B------:R-:W-:Y:S05]  /*1bc0*/  BRA.U UP0, `(.L_x_59) ;  /* 0x0000000100747547 */ /* 0x000fea000b800000 */
[----:B------:R-:W-:Y:S02]  /*1bd0*/  USHF.R.U32.HI UR6, URZ, 0x4, UR8 ;  /* 0x00000004ff067899 */ /* 0x000fe40008011608 */
[----:B------:R-:W-:Y:S02]  /*1be0*/  USHF.R.U32.HI UR10, URZ, 0x4, UR16 ;  /* 0x00000004ff0a7899 */ /* 0x000fe40008011610 */
[----:B------:R-:W-:Y:S02]  /*1bf0*/  USGXT.U32 UR6, UR6, 0xe ;  /* 0x0000000e0606789a */ /* 0x000fe40008000000 */
[----:B------:R-:W-:Y:S02]  /*1c00*/  USGXT.U32 UR10, UR10, 0xe ;  /* 0x0000000e0a0a789a */ /* 0x000fe40008000000 */
[----:B------:R-:W-:Y:S02]  /*1c10*/  UIADD3 UR32, UP0, UPT, UR6, 0x2, URZ ;  /* 0x0000000206207890 */ /* 0x000fe4000ff1e0ff */
[----:B------:R-:W-:Y:S01]  /*1c20*/  UIADD3 UR34, UP1, UPT, UR10, 0x80, URZ ;  /* 0x000000800a227890 */ /* 0x000fe2000ff3e0ff */
[----:B------:R-:W-:Y:S01]  /*1c30*/  UMOV UR4, URZ ;  /* 0x000000ff00047c82 */ /* 0x000fe20008000000 */
[----:B------:R-:W-:Y:S01]  /*1c40*/  UMOV UR5, URZ ;  /* 0x000000ff00057c82 */ /* 0x000fe20008000000 */
[----:B------:R-:W-:-:S02]  /*1c50*/  UIADD3.X UR33, UPT, UPT, UR4, 0x40004040, URZ, UP0, !UPT ;  /* 0x4000404004217890 */ /* 0x000fc400087fe4ff */
[----:B------:R-:W-:Y:S02]  /*1c60*/  UIADD3.X UR35, UPT, UPT, UR5, 0x40004040, URZ, UP1, !UPT ;  /* 0x4000404005237890 */ /* 0x000fe40008ffe4ff */
[----:B------:R-:W-:Y:S02]  /*1c70*/  UIADD3.64 UR4, UPT, UPT, UR32, 0x2, URZ ;  /* 0x0000000220047897 */ /* 0x000fe4000fffe0ff */
[----:B------:R-:W-:Y:S02]  /*1c80*/  UIADD3.64 UR16, UPT, UPT, UR34, 0x80, URZ ;  /* 0x0000008022107897 */ /* 0x000fe4000fffe0ff */
[----:B------:R-:W-:Y:S02]  /*1c90*/  UIADD3.64 UR28, UPT, UPT, UR32, 0x4, URZ ;  /* 0x00000004201c7897 */ /* 0x000fe4000fffe0ff */
[----:B------:R-:W-:Y:S01]  /*1ca0*/  UIADD3.64 UR30, UPT, UPT, UR34, 0x100, URZ ;  /* 0x00000100221e7897 */ /* 0x000fe2000fffe0ff */
[----:B------:R-:W-:Y:S01]  /*1cb0*/  UMOV UR36, 0x0 ;  /* 0x0000000000247882 */ /* 0x000fe20000000000 */
[----:B------:R-:W-:Y:S01]  /*1cc0*/  UMOV UR37, 0x4110490 ;  /* 0x0411049000257882 */ /* 0x000fe20000000000 */
[----:B------:R-:W-:Y:S01]  /*1cd0*/  UMOV UR7, 0x40004040 ;  /* 0x4000404000077882 */ /* 0x000fe20000000000 */
[----:B------:R-:W-:Y:S01]  /*1ce0*/  UMOV UR11, 0x40004040 ;  /* 0x40004040000b7882 */ /* 0x000fe20000000000 */
[----:B------:R-:W-:Y:S01]  /*1cf0*/  UMOV UR38, 0x0 ;  /* 0x0000000000267882 */ /* 0x000fe20000000000 */
[----:B------:R-:W-:Y:S01]  /*1d00*/  UMOV UR39, 0x4110490 ;  /* 0x0411049000277882 */ /* 0x000fe20000000000 */
[----:B------:R-:W-:Y:S01]  /*1d10*/  UMOV UR40, 0x0 ;  /* 0x0000000000287882 */ /* 0x000fe20000000000 */
[----:B------:R-:W-:Y:S01]  /*1d20*/  UMOV UR41, 0x4110490 ;  /* 0x0411049000297882 */ /* 0x000fe20000000000 */
[----:B------:R2:W-:Y:S01]  /*1d30*/  UTCHMMA gdesc[UR6], gdesc[UR10], tmem[UR23], tmem[UR36], idesc[UR37], !UPT ;  /* 0x00ff240a060075ea */ /* 0x0005e2000f800017 */
[----:B------:R-:W-:Y:S01]  /*1d40*/  UMOV UR42, 0x0 ;  /* 0x00000000002a7882 */ /* 0x000fe20000000000 */
[----:B------:R-:W-:Y:S01]  /*1d50*/  UMOV UR43, 0x4110490 ;  /* 0x04110490002b7882 */ /* 0x000fe20000000000 */
[----:B------:R2:W-:Y:S01]  /*1d60*/  UTCHMMA gdesc[UR32], gdesc[UR34], tmem[UR23], tmem[UR38], idesc[UR39], UPT ;  /* 0x00ff2622200075ea */ /* 0x0005e2000b800017 */
[----:B------:R2:W-:Y:S01]  /*1d70*/  UTCHMMA gdesc[UR4], gdesc[UR16], tmem[UR23], tmem[UR40], idesc[UR41], UPT ;  /* 0x00ff2810040075ea */ /* 0x0005e2000b800017 */
[----:B------:R2:W-:Y:S01]  /*1d80*/  UTCHMMA gdesc[UR28], gdesc[UR30], tmem[UR23], tmem[UR42], idesc[UR43], UPT ;  /* 0x00ff2a1e1c0075ea */ /* 0x0005e2000b800017 */
[----:B------:R-:W-:Y:S01]  /*1d90*/  NOP ;  /* 0x0000000000007918 */ /* 0x000fe20000000000 */
.L_x_59:
[----:B------:R-:W-:Y:S01]  /*1da0*/  ELECT P0, URZ, PT ;  /* 0x0000000000ff782f */ /* 0x000fe20003800000 */
[----:B--2---:R-:W-:Y:S01]  /*1db0*/  UMOV UR4, UR12 ;  /* 0x0000000c00047c82 */ /* 0x004fe20008000000 */
[----:B------:R-:W-:Y:S02]  /*1dc0*/  UMOV UR5, URZ ;  /* 0x000000ff00057c82 */ /* 0x000fe40008000000 */
[----:B------:R-:W-:-:S13]  /*1dd0*/  ISETP.LT.U32.AND P0, PT, R36, 0x20, P0 ;  /* 0x000000202400780c */ /* 0x000fda0000701070 */
[----:B------:R-:W-:Y:S01]  /*1de0*/  VOTEU.ANY UP0, P0 ;  /* 0x0000000000ff7886 */ /* 0x000fe20000000100 */
[----:B------:R-:W-:Y:S01]  /*1df0*/  VOTEU.ANY UP1, P0 ;  /* 0x0000000000ff7886 */ /* 0x000fe20000020100 */
[----:B------:R-:W-:-:S03]  /*1e00*/  ISETP.GE.U32.AND P0, PT, R6, 0x41, PT ;  /* 0x000000410600780c */ /* 0x000fc60003f06070 */
[----:B------:R-:W-:Y:S02]  /*1e10*/  @UP0 UMOV UR4, UR4 ;  /* 0x0000000400040c82 */ /* 0x000fe40008000000 */
[----:B------:R2:W-:Y:S01]  /*1e20*/  @UP1 UTCBAR [UR4], URZ ;  /* 0x000000ff040013e9 */ /* 0x0005e200080000ff */
[----:B------:R-:W-:Y:S06]  /*1e30*/  BAR.SYNC.DEFER_BLOCKING 0x0 ;  /* 0x0000000000007b1d */ /* 0x000fec0000010000 */
[----:B------:R-:W3:Y:S02]  /*1e40*/  SYNCS.PHASECHK.TRANS64.TRYWAIT P1, [UR8+0xc020], RZ ;  /* 0x00c020ffff0075a7 */ /* 0x000ee40008021108 */
[----:B--23--:R-:W-:Y:S05]  /*1e50*/  @!P1 BRA `(.L_x_60) ;  /* 0x0000000c00289947 */ /* 0x00cfea0003800000 */
.L_x_75:
[----:B------:R-:W-:Y:S01]  /*1e60*/  UMOV UR4, URZ ;  /* 0x000000ff00047c82 */ /* 0x000fe20008000000 */
[----:B------:R-:W-:Y:S05]  /*1e70*/  @!P0 BRA `(.L_x_57) ;  /* 0x0000000400548947 */ /* 0x000fea0003800000 */
[----:B------:R-:W2:Y:S01]  /*1e80*/  LDCU UR29, c[0x0][0x3a0] ;  /* 0x00007400ff1d77ac */ /* 0x000ea20008000800 */
[----:B------:R-:W-:Y:S01]  /*1e90*/  UMOV UR9, 0x1 ;  /* 0x0000000100097882 */ /* 0x000fe20000000000 */
[----:B------:R-:W-:-:S05]  /*1ea0*/  UMOV UR14, 0x40 ;  /* 0x00000040000e7882 */ /* 0x000fca0000000000 */
.L_x_64:
[----:B------:R-:W-:Y:S01]  /*1eb0*/  BAR.SYNC.DEFER_BLOCKING 0x0 ;  /* 0x0000000000007b1d */ /* 0x000fe20000010000 */
[----:B------:R-:W-:Y:S01]  /*1ec0*/  ULEA UR28, UR9, UR8, 0x3 ;  /* 0x00000008091c7291 */ /* 0x000fe2000f8e18ff */
[----:B------:R-:W-:Y:S01]  /*1ed0*/  @!P3 IMAD.MOV.U32 R2, RZ, RZ, 0x4000 ;  /* 0x00004000ff02b424 */ /* 0x000fe200078e00ff */
[----:B------:R-:W-:Y:S01]  /*1ee0*/  ELECT P1, URZ, PT ;  /* 0x0000000000ff782f */ /* 0x000fe20003820000 */
[----:B------:R-:W-:-:S03]  /*1ef0*/  ULEA UR12, UR9, UR8, 0xd ;  /* 0x00000008090c7291 */ /* 0x000fc6000f8e68ff */
[----:B------:R-:W-:Y:S02]  /*1f00*/  ISETP.LT.U32.AND P1, PT, R36, 0x20, P1 ;  /* 0x000000202400780c */ /* 0x000fe40000f21070 */
[----:B------:R-:W-:Y:S01]  /*1f10*/  ELECT P0, URZ, PT ;  /* 0x0000000000ff782f */ /* 0x000fe20003800000 */
[----:B------:R-:W-:-:S03]  /*1f20*/  UIADD3 UR16, UPT, UPT, UR12, 0x6000, URZ ;  /* 0x000060000c107890 */ /* 0x000fc6000fffe0ff */
[----:B------:R-:W-:Y:S01]  /*1f30*/  ISETP.LT.U32.AND P0, PT, R36, 0x20, P0 ;  /* 0x000000202400780c */ /* 0x000fe20000701070 */
[----:B------:R-:W-:Y:S01]  /*1f40*/  UMOV UR19, UR14 ;  /* 0x0000000e00137c82 */ /* 0x000fe20008000000 */
[----:B------:R-:W-:-:S05]  /*1f50*/  USHF.L.U32 UR5, UR4, 0x1f, URZ ;  /* 0x0000001f04057899 */ /* 0x000fca00080006ff */
[----:B------:R-:W-:Y:S01]  /*1f60*/  VOTEU.ANY UP0, P1 ;  /* 0x0000000000ff7886 */ /* 0x000fe20000800100 */
[----:B------:R3:W-:Y:S01]  /*1f70*/  @!P3 SYNCS.ARRIVE.TRANS64 RZ, [UR28+0xc000], R2 ;  /* 0x00c00002ffffb9a7 */ /* 0x0007e2000800001c */
[----:B------:R4:W-:Y:S06]  /*1f80*/  MEMBAR.ALL.CTA ;  /* 0x0000000000007992 */ /* 0x0009ec0000008000 */
[----:B----4-:R-:W4:Y:S01]  /*1f90*/  FENCE.VIEW.ASYNC.S ;  /* 0x00000000000073c6 */ /* 0x010f220000000000 */
[----:B------:R-:W-:Y:S01]  /*1fa0*/  @UP0 UIADD3 UR13, UPT, UPT, UR28, 0xc000, URZ ;  /* 0x0000c0001c0d0890 */ /* 0x000fe2000fffe0ff */
[----:B----4-:R-:W-:Y:S01]  /*1fb0*/  VOTEU.ANY UP0, P1 ;  /* 0x0000000000ff7886 */ /* 0x010fe20000800100 */
[----:B------:R-:W-:Y:S01]  /*1fc0*/  VOTEU.ANY UP1, P0 ;  /* 0x0000000000ff7886 */ /* 0x000fe20000020100 */
[----:B---3--:R-:W-:-:S04]  /*1fd0*/  IMAD.U32 R2, RZ, RZ, UR5 ;  /* 0x00000005ff027e24 */ /* 0x008fc8000f8e00ff */
[----:B------:R-:W-:Y:S01]  /*1fe0*/  @UP1 UIADD3 UR17, UPT, UPT, UR28, 0xc000, URZ ;  /* 0x0000c0001c111890 */ /* 0x000fe2000fffe0ff */
[----:B------:R-:W-:Y:S01]  /*1ff0*/  VOTEU.ANY UP1, P0 ;  /* 0x0000000000ff7886 */ /* 0x000fe20000020100 */
[----:B------:R-:W-:Y:S06]  /*2000*/  BAR.SYNC.DEFER_BLOCKING 0x0 ;  /* 0x0000000000007b1d */ /* 0x000fec0000010000 */
[----:B------:R3:W-:Y:S01]  /*2010*/  @UP0 UTMALDG.2D [UR12], [UR24] ;  /* 0x0000000c180005b4 */ /* 0x0007e20008008000 */
[----:B------:R-:W-:Y:S01]  /*2020*/  UISETP.NE.U32.AND UP0, UPT, UR22, URZ, UPT ;  /* 0x000000ff1600728c */ /* 0x000fe2000bf05070 */
[----:B------:R-:W-:Y:S06]  /*2030*/  BAR.SYNC.DEFER_BLOCKING 0x0 ;  /* 0x0000000000007b1d */ /* 0x000fec0000010000 */
[----:B------:R3:W-:Y:S02]  /*2040*/  @UP1 UTMALDG.2D [UR16], [UR26] ;  /* 0x000000101a0015b4 */ /* 0x0007e40008008000 */
[----:B------:R-:W-:Y:S06]  /*2050*/  BAR.SYNC.DEFER_BLOCKING 0x0 ;  /* 0x0000000000007b1d */ /* 0x000fec0000010000 */
[----:B------:R-:W4:Y:S02]  /*2060*/  SYNCS.PHASECHK.TRANS64.TRYWAIT P0, [UR28+0xc000], R2 ;  /* 0x00c00002ff0075a7 */ /* 0x000f24000800111c */
[----:B---34-:R-:W-:Y:S05]  /*2070*/  @!P0 BRA `(.L_x_61) ;  /* 0x0000000800ac8947 */ /* 0x018fea0003800000 */
.L_x_76:
        /* <DEDUP_REMOVED lines=11> */
[----:B------:R-:W-:Y:S02]  /*2130*/  UIADD3 UR6, UP0, UPT, UR16, 0x2, URZ ;  /* 0x0000000210067890 */ /* 0x000fe4000ff1e0ff */
[----:B------:R-:W-:Y:S02]  /*2140*/  UIADD3 UR32, UP1, UPT, UR30, 0x80, URZ ;  /* 0x000000801e207890 */ /* 0x000fe4000ff3e0ff */
[----:B------:R-:W-:Y:S02]  /*2150*/  UIADD3 UR34, UP2, UPT, UR16, 0x4, URZ ;  /* 0x0000000410227890 */ /* 0x000fe4000ff5e0ff */
[----:B------:R-:W-:Y:S02]  /*2160*/  UIADD3 UR36, UP3, UPT, UR30, 0x100, URZ ;  /* 0x000001001e247890 */ /* 0x000fe4000ff7e0ff */
[----:B------:R-:W-:-:S02]  /*2170*/  UIADD3.X UR7, UPT, UPT, UR17, URZ, URZ, UP0, !UPT ;  /* 0x000000ff11077290 */ /* 0x000fc400087fe4ff */
[----:B------:R-:W-:Y:S02]  /*2180*/  UIADD3.X UR33, UPT, UPT, UR31, URZ, URZ, UP1, !UPT ;  /* 0x000000ff1f217290 */ /* 0x000fe40008ffe4ff */
[----:B------:R-:W-:Y:S02]  /*2190*/  UIADD3.X UR35, UPT, UPT, UR17, URZ, URZ, UP2, !UPT ;  /* 0x000000ff11237290 */ /* 0x000fe400097fe4ff */
[----:B------:R-:W-:Y:S01]  /*21a0*/  UIADD3.X UR37, UPT, UPT, UR31, URZ, URZ, UP3, !UPT ;  /* 0x000000ff1f257290 */ /* 0x000fe20009ffe4ff */
        /* <DEDUP_REMOVED lines=8> */
[----:B------:R3:W-:Y:S01]  /*2230*/  UTCHMMA gdesc[UR10], gdesc[UR12], tmem[UR23], tmem[UR38], idesc[UR39], UPT ;  /* 0x00ff260c0a0075ea */ /* 0x0007e2000b800017 */
[----:B------:R-:W-:Y:S01]  /*2240*/  UMOV UR44, 0x0 ;  /* 0x00000000002c7882 */ /* 0x000fe20000000000 */
[----:B------:R-:W-:Y:S01]  /*2250*/  UMOV UR45, 0x4110490 ;  /* 0x04110490002d7882 */ /* 0x000fe20000000000 */
[----:B------:R3:W-:Y:S01]  /*2260*/  UTCHMMA gdesc[UR16], gdesc[UR30], tmem[UR23], tmem[UR40], idesc[UR41], UPT ;  /* 0x00ff281e100075ea */ /* 0x0007e2000b800017 */
[----:B------:R3:W-:Y:S01]  /*2270*/  UTCHMMA gdesc[UR6], gdesc[UR32], tmem[UR23], tmem[UR42], idesc[UR43], UPT ;  /* 0x00ff2a20060075ea */ /* 0x0007e2000b800017 */
[----:B------:R3:W-:Y:S01]  /*2280*/  UTCHMMA gdesc[UR34], gdesc[UR36], tmem[UR23], tmem[UR44], idesc[UR45], UPT ;  /* 0x00ff2c24220075ea */ /* 0x0007e2000b800017 */
[----:B------:R-:W-:Y:S01]  /*2290*/  NOP ;  /* 0x0000000000007918 */ /* 0x000fe20000000000 */
.L_x_62:
[----:B------:R-:W-:Y:S01]  /*22a0*/  ELECT P0, URZ, PT ;  /* 0x0000000000ff782f */ /* 0x000fe20003800000 */
[----:B---3--:R-:W-:-:S03]  /*22b0*/  UIADD3 UR6, UPT, UPT, UR28, 0xc020, URZ ;  /* 0x0000c0201c067890 */ /* 0x008fc6000fffe0ff */
[----:B------:R-:W-:Y:S01]  /*22c0*/  ISETP.LT.U32.AND P0, PT, R36, 0x20, P0 ;  /* 0x000000202400780c */ /* 0x000fe20000701070 */
[----:B------:R-:W-:-:S12]  /*22d0*/  UMOV UR7, URZ ;  /* 0x000000ff00077c82 */ /* 0x000fd80008000000 */
[----:B------:R-:W-:Y:S01]  /*22e0*/  VOTEU.ANY UP0, P0 ;  /* 0x0000000000ff7886 */ /* 0x000fe20000000100 */
[----:B------:R-:W-:-:S04]  /*22f0*/  VOTEU.ANY UP1, P0 ;  /* 0x0000000000ff7886 */ /* 0x000fc80000020100 */
[----:B------:R-:W-:Y:S02]  /*2300*/  @UP0 UMOV UR6, UR6 ;  /* 0x0000000600060c82 */ /* 0x000fe40008000000 */
[----:B------:R3:W-:Y:S01]  /*2310*/  @UP1 UTCBAR [UR6], URZ ;  /* 0x000000ff060013e9 */ /* 0x0007e200080000ff */
[----:B------:R-:W-:Y:S06]  /*2320*/  BAR.SYNC.DEFER_BLOCKING 0x0 ;  /* 0x0000000000007b1d */ /* 0x000fec0000010000 */
[----:B------:R-:W4:Y:S02]  /*2330*/  SYNCS.PHASECHK.TRANS64.TRYWAIT P0, [UR28+0xc020], R2 ;  /* 0x00c02002ff0075a7 */ /* 0x000f24000800111c */
[----:B---34-:R-:W-:Y:S05]  /*2340*/  @!P0 BRA `(.L_x_63) ;  /* 0x0000000800048947 */ /* 0x018fea0003800000 */
.L_x_77:
[----:B------:R-:W-:Y:S02]  /*2350*/  UIADD3 UR9, UPT, UPT, UR9, 0x1, URZ ;  /* 0x0000000109097890 */ /* 0x000fe4000fffe0ff */
[----:B------:R-:W-:Y:S02]  /*2360*/  UIADD3 UR14, UPT, UPT, UR14, 0x40, URZ ;  /* 0x000000400e0e7890 */ /* 0x000fe4000fffe0ff */
[----:B------:R-:W-:-:S04]  /*2370*/  UISETP.NE.U32.AND UP0, UPT, UR9, 0x3, UPT ;  /* 0x000000030900788c */ /* 0x000fc8000bf05070 */
[----:B------:R-:W-:Y:S02]  /*2380*/  USEL UR5, URZ, 0x1, UP0 ;  /* 0x00000001ff057887 */ /* 0x000fe40008000000 */
[----:B------:R-:W-:Y:S02]  /*2390*/  USEL UR9, UR9, URZ, UP0 ;  /* 0x000000ff09097287 */ /* 0x000fe40008000000 */
[----:B--2---:R-:W-:Y:S02]  /*23a0*/  UISETP.GE.AND UP0, UPT, UR14, UR29, UPT ;  /* 0x0000001d0e00728c */ /* 0x004fe4000bf06270 */
[----:B------:R-:W-:-:S07]  /*23b0*/  ULOP3.LUT UR4, UR4, UR5, URZ, 0x3c, !UPT ;  /* 0x0000000504047292 */ /* 0x000fce000f8e3cff */
[----:B------:R-:W-:Y:S05]  /*23c0*/  BRA.U !UP0, `(.L_x_64) ;  /* 0xfffffff908b87547 */ /* 0x000fea000b83ffff */
.L_x_57:
[----:B---34-:R-:W-:Y:S01]  /*23d0*/  BAR.SYNC.DEFER_BLOCKING 0x0 ;  /* 0x0000000000007b1d */ /* 0x018fe20000010000 */
[----:B------:R-:W-:-:S05]  /*23e0*/  IMAD.SHL.U32 R2, R0, 0x40, RZ ;  /* 0x0000004000027824 */ /* 0x000fca00078e00ff */
[----:B------:R-:W-:Y:S04]  /*23f0*/  BSSY.RECONVERGENT B4, `(.L_x_65) ;  /* 0x0000004000047945 */ /* 0x000fe80003800200 */
[----:B------:R-:W-:Y:S05]  /*2400*/  @P3 BRA `(.L_x_66) ;  /* 0x0000000000083947 */ /* 0x000fea0003800000 */
[----:B------:R-:W2:Y:S02]  /*2410*/  SYNCS.CCTL.IV [UR8+0xc000] ;  /* 0x00c00000ff0079b1 */ /* 0x000ea40008000008 */
[----:B--2---:R-:W2:Y:S02]  /*2420*/  SYNCS.CCTL.IV [UR8+0xc020] ;  /* 0x00c02000ff0079b1 */ /* 0x004ea40008000008 */
.L_x_66:
[----:B------:R-:W-:Y:S05]  /*2430*/  BSYNC.RECONVERGENT B4 ;  /* 0x0000000000047941 */ /* 0x000fea0003800200 */
.L_x_65:
[----:B--2---:R-:W-:Y:S06]  /*2440*/  BAR.SYNC.DEFER_BLOCKING 0x0 ;  /* 0x0000000000007b1d */ /* 0x004fec0000010000 */
[----:B------:R-:W-:Y:S04]  /*2450*/  BSSY.RECONVERGENT B4, `(.L_x_67) ;  /* 0x0000004000047945 */ /* 0x000fe80003800200 */
[----:B------:R-:W-:Y:S05]  /*2460*/  @P3 BRA `(.L_x_68) ;  /* 0x0000000000083947 */ /* 0x000fea0003800000 */
[----:B------:R-:W2:Y:S02]  /*2470*/  SYNCS.CCTL.IV [UR8+0xc008] ;  /* 0x00c00800ff0079b1 */ /* 0x000ea40008000008 */
[----:B--2---:R-:W2:Y:S02]  /*2480*/  SYNCS.CCTL.IV [UR8+0xc028] ;  /* 0x00c02800ff0079b1 */ /* 0x004ea40008000008 */
.L_x_68:
[----:B------:R-:W-:Y:S05]  /*2490*/  BSYNC.RECONVERGENT B4 ;  /* 0x0000000000047941 */ /* 0x000fea0003800200 */
.L_x_67:
[----:B--2---:R-:W-:Y:S06]  /*24a0*/  BAR.SYNC.DEFER_BLOCKING 0x0 ;  /* 0x0000000000007b1d */ /* 0x004fec0000010000 */
[----:B------:R-:W-:Y:S04]  /*24b0*/  BSSY.RECONVERGENT B4, `(.L_x_69) ;  /* 0x0000004000047945 */ /* 0x000fe80003800200 */
[----:B------:R-:W-:Y:S05]  /*24c0*/  @P3 BRA `(.L_x_70) ;  /* 0x0000000000083947 */ /* 0x000fea0003800000 */
[----:B------:R-:W2:Y:S02]  /*24d0*/  SYNCS.CCTL.IV [UR8+0xc010] ;  /* 0x00c01000ff0079b1 */ /* 0x000ea40008000008 */
[----:B--2---:R-:W2:Y:S02]  /*24e0*/  SYNCS.CCTL.IV [UR8+0xc030] ;  /* 0x00c03000ff0079b1 */ /* 0x004ea40008000008 */
.L_x_70:
[----:B------:R-:W-:Y:S05]  /*24f0*/  BSYNC.RECONVERGENT B4 ;  /* 0x0000000000047941 */ /* 0x000fea0003800200 */
.L_x_69:
[----:B------:R-:W-:Y:S01]  /*2500*/  USHF.L.U32 UR22, UR22, 0x15, URZ ;  /* 0x0000001516167899 */ /* 0x000fe200080006ff */
[----:B-----5:R-:W-:Y:S01]  /*2510*/  IMAD.SHL.U32 R3, R0, 0x10, RZ ;  /* 0x0000001000037824 */ /* 0x020fe200078e00ff */
[----:B------:R-:W-:Y:S01]  /*2520*/  LOP3.LUT R2, R2, 0x1800, RZ, 0xc0, !PT ;  /* 0x0000180002027812 */ /* 0x000fe200078ec0ff */
[C---:B------:R-:W-:Y:S01]  /*2530*/  IMAD.SHL.U32 R4, R0.reuse, 0x4, RZ ;  /* 0x0000000400047824 */ /* 0x040fe200078e00ff */
[----:B------:R-:W-:Y:S01]  /*2540*/  ULOP3.LUT UR22, UR22, 0x600000, URZ, 0xc0, !UPT ;  /* 0x0060000016167892 */ /* 0x000fe2000f8ec0ff */
[----:B------:R-:W-:Y:S01]  /*2550*/  IMAD.SHL.U32 R0, R0, 0x80, RZ ;  /* 0x0000008000007824 */ /* 0x000fe200078e00ff */
[----:B------:R-:W-:Y:S02]  /*2560*/  LOP3.LUT R3, R2, 0x70, R3, 0xf8, !PT ;  /* 0x0000007002037812 */ /* 0x000fe400078ef803 */
[----:B------:R-:W-:Y:S01]  /*2570*/  ELECT P0, URZ, PT ;  /* 0x0000000000ff782f */ /* 0x000fe20003800000 */
[----:B------:R-:W-:Y:S01]  /*2580*/  UIADD3 UR22, UPT, UPT, UR23, UR22, URZ ;  /* 0x0000001617167290 */ /* 0x000fe2000fffe0ff */
[----:B------:R-:W-:Y:S01]  /*2590*/  LOP3.LUT R3, R3, 0x40, R4, 0x78, !PT ;  /* 0x0000004003037812 */ /* 0x000fe200078e7804 */
[----:B------:R-:W-:Y:S01]  /*25a0*/  UMOV UR9, UR18 ;  /* 0x0000001200097c82 */ /* 0x000fe20008000000 */
[----:B------:R-:W-:Y:S01]  /*25b0*/  ISETP.LT.U32.AND P0, PT, R36, 0x20, P0 ;  /* 0x000000202400780c */ /* 0x000fe20000701070 */
[----:B------:R-:W-:Y:S01]  /*25c0*/  UMOV UR10, UR15 ;  /* 0x0000000f000a7c82 */ /* 0x000fe20008000000 */
[----:B------:R-:W-:-:S04]  /*25d0*/  LOP3.LUT R0, R3, 0x780, R0, 0xf8, !PT ;  /* 0x0000078003007812 */ /* 0x000fc800078ef800 */
[----:B------:R-:W-:Y:S01]  /*25e0*/  LDTM.16dp32bit_t0_t15.x32 R4, tmem[UR22] ;  /* 0x00000016000479ee */ /* 0x000fe20008a80000 */
[----:B------:R-:W3:Y:S01]  /*25f0*/  LDTM.16dp32bit_t16_t31.x32 R4, tmem[UR22+0x20] ;  /* 0x00002016000479ee */ /* 0x000ee20008aa0000 */
[C---:B------:R-:W-:Y:S01]  /*2600*/  LOP3.LUT R2, R0.reuse, 0x10, RZ, 0x3c, !PT ;  /* 0x0000001000027812 */ /* 0x040fe200078e3cff */
[----:B------:R-:W-:Y:S01]  /*2610*/  NOP ;  /* 0x0000000000007918 */ /* 0x000fe20000000000 */
[----:B------:R-:W-:-:S03]  /*2620*/  LOP3.LUT R3, R0, 0x20, RZ, 0x3c, !PT ;  /* 0x0000002000037812 */ /* 0x000fc600078e3cff */
[----:B---3--:R-:W-:Y:S01]  /*2630*/  VOTEU.ANY UP1, P0 ;  /* 0x0000000000ff7886 */ /* 0x008fe20000020100 */
[----:B------:R-:W-:Y:S01]  /*2640*/  VOTEU.ANY UP0, P0 ;  /* 0x0000000000ff7886 */ /* 0x000fe20000000100 */
[----:B------:R-:W-:Y:S02]  /*2650*/  F2FP.BF16.F32.PACK_AB R4, R5, R4 ;  /* 0x000000040504723e */ /* 0x000fe400000010ff */
[----:B------:R-:W-:Y:S02]  /*2660*/  F2FP.BF16.F32.PACK_AB R5, R7, R6 ;  /* 0x000000060705723e */ /* 0x000fe400000010ff */
[----:B------:R-:W-:Y:S02]  /*2670*/  F2FP.BF16.F32.PACK_AB R12, R13, R12 ;  /* 0x0000000c0d0c723e */ /* 0x000fe400000010ff */
[----:B------:R-:W-:Y:S02]  /*2680*/  F2FP.BF16.F32.PACK_AB R6, R9, R8 ;  /* 0x000000080906723e */ /* 0x000fe400000010ff */
[----:B------:R-:W-:-:S02]  /*2690*/  F2FP.BF16.F32.PACK_AB R7, R11, R10 ;  /* 0x0000000a0b07723e */ /* 0x000fc400000010ff */
[----:B------:R-:W-:Y:S02]  /*26a0*/  F2FP.BF16.F32.PACK_AB R13, R15, R14 ;  /* 0x0000000e0f0d723e */ /* 0x000fe400000010ff */
[----:B------:R-:W-:Y:S01]  /*26b0*/  F2FP.BF16.F32.PACK_AB R20, R21, R20 ;  /* 0x000000141514723e */ /* 0x000fe200000010ff */
[----:B--2---:R2:W-:Y:S01]  /*26c0*/  STS.128 [R0+UR8], R4 ;  /* 0x0000000400007988 */ /* 0x0045e20008000c08 */
[----:B------:R-:W-:Y:S02]  /*26d0*/  F2FP.BF16.F32.PACK_AB R14, R17, R16 ;  /* 0x00000010110e723e */ /* 0x000fe400000010ff */
[----:B------:R-:W-:Y:S02]  /*26e0*/  F2FP.BF16.F32.PACK_AB R15, R19, R18 ;  /* 0x00000012130f723e */ /* 0x000fe400000010ff */
[----:B------:R-:W-:Y:S02]  /*26f0*/  F2FP.BF16.F32.PACK_AB R21, R23, R22 ;  /* 0x000000161715723e */ /* 0x000fe400000010ff */
[----:B------:R-:W-:Y:S01]  /*2700*/  F2FP.BF16.F32.PACK_AB R28, R29, R28 ;  /* 0x0000001c1d1c723e */ /* 0x000fe200000010ff */
[----:B------:R2:W-:Y:S01]  /*2710*/  STS.128 [R2+UR8], R12 ;  /* 0x0000000c02007988 */ /* 0x0005e20008000c08 */
[----:B------:R-:W-:-:S02]  /*2720*/  F2FP.BF16.F32.PACK_AB R22, R25, R24 ;  /* 0x000000181916723e */ /* 0x000fc400000010ff */
[----:B------:R-:W-:Y:S02]  /*2730*/  F2FP.BF16.F32.PACK_AB R23, R27, R26 ;  /* 0x0000001a1b17723e */ /* 0x000fe400000010ff */
[----:B------:R-:W-:Y:S02]  /*2740*/  F2FP.BF16.F32.PACK_AB R29, R31, R30 ;  /* 0x0000001e1f1d723e */ /* 0x000fe400000010ff */
[----:B------:R-:W-:Y:S01]  /*2750*/  F2FP.BF16.F32.PACK_AB R30, R33, R32 ;  /* 0x00000020211e723e */ /* 0x000fe200000010ff */
[----:B------:R2:W-:Y:S01]  /*2760*/  STS.128 [R3+UR8], R20 ;  /* 0x0000001403007988 */ /* 0x0005e20008000c08 */
[----:B------:R-:W-:Y:S02]  /*2770*/  F2FP.BF16.F32.PACK_AB R31, R35, R34 ;  /* 0x00000022231f723e */ /* 0x000fe400000010ff */
[----:B------:R-:W-:-:S05]  /*2780*/  LOP3.LUT R8, R0, 0x30, RZ, 0x3c, !PT ;  /* 0x0000003000087812 */ /* 0x000fca00078e3cff */
[----:B------:R2:W-:Y:S01]  /*2790*/  STS.128 [R8+UR8], R28 ;  /* 0x0000001c08007988 */ /* 0x0005e20008000c08 */
[----:B------:R3:W-:Y:S06]  /*27a0*/  MEMBAR.ALL.CTA ;  /* 0x0000000000007992 */ /* 0x0007ec0000008000 */
[----:B---3--:R-:W3:Y:S02]  /*27b0*/  FENCE.VIEW.ASYNC.S ;  /* 0x00000000000073c6 */ /* 0x008ee40000000000 */
[----:B---3--:R-:W-:Y:S06]  /*27c0*/  BAR.SYNC.DEFER_BLOCKING 0x0 ;  /* 0x0000000000007b1d */ /* 0x008fec0000010000 */
[----:B------:R2:W-:Y:S01]  /*27d0*/  @UP1 UTMASTG.2D [UR8], [UR20] ;  /* 0x00000008140013b5 */ /* 0x0005e20008008000 */
[----:B------:R0:W-:Y:S01]  /*27e0*/  UTMACMDFLUSH ;  /* 0x00000000000079b7 */ /* 0x0001e20000000000 */
[----:B------:R-:W-:-:S04]  /*27f0*/  DEPBAR.LE SB0, 0x0 ;  /* 0x000080000000791a */ /* 0x000fc80000000000 */
[----:B------:R-:W-:Y:S08]  /*2800*/  BAR.SYNC.DEFER_BLOCKING 0x0 ;  /* 0x0000000000007b1d */ /* 0x000ff00000010000 */
[----:B------:R-:W-:Y:S06]  /*2810*/  BAR.SYNC.DEFER_BLOCKING 0x0 ;  /* 0x0000000000007b1d */ /* 0x000fec0000010000 */
[----:B--2---:R-:W-:Y:S05]  /*2820*/  @P2 BRA `(.L_x_71) ;  /* 0x0000000000a02947 */ /* 0x004fea0003800000 */
[----:B------:R-:W2:Y:S01]  /*2830*/  S2UR UR5, SR_CgaCtaId ;  /* 0x00000000000579c3 */ /* 0x000ea20000008800 */
[----:B------:R-:W-:Y:S01]  /*2840*/  NOP ;  /* 0x0000000000007918 */ /* 0x000fe20000000000 */
[----:B------:R-:W-:Y:S01]  /*2850*/  UMOV UR4, 0x50 ;  /* 0x0000005000047882 */ /* 0x000fe20000000000 */
[----:B------:R-:W-:Y:S02]  /*2860*/  IMAD.U32 R0, RZ, RZ, UR23 ;  /* 0x00000017ff007e24 */ /* 0x000fe4000f8e00ff */
[----:B------:R-:W-:Y:S02]  /*2870*/  IMAD.MOV.U32 R3, RZ, RZ, 0x3 ;  /* 0x00000003ff037424 */ /* 0x000fe400078e00ff */
[----:B------:R-:W-:Y:S01]  /*2880*/  IMAD.MOV.U32 R7, RZ, RZ, 0x1 ;  /* 0x00000001ff077424 */ /* 0x000fe200078e00ff */
[----:B------:R-:W-:-:S04]  /*2890*/  LOP3.LUT R0, R0, 0xffff, RZ, 0xc0, !PT ;  /* 0x0000ffff00007812 */ /* 0x000fc800078ec0ff */
[----:B------:R-:W-:-:S05]  /*28a0*/  SHF.R.U32.HI R0, RZ, 0x5, R0 ;  /* 0x00000005ff007819 */ /* 0x000fca0000011600 */
[----:B------:R-:W-:Y:S01]  /*28b0*/  VIADD R2, R0, 0x10 ;  /* 0x0000001000027836 */ /* 0x000fe20000000000 */
[----:B------:R-:W-:Y:S01]  /*28c0*/  SHF.L.U32 R0, R3, R0, RZ ;  /* 0x0000000003007219 */ /* 0x000fe200000006ff */
[----:B--2---:R-:W-:-:S03]  /*28d0*/  ULEA UR6, UR5, UR4, 0x18 ;  /* 0x0000000405067291 */ /* 0x004fc6000f8ec0ff */
[----:B------:R-:W-:-:S04]  /*28e0*/  SHF.L.U32 R3, R7, R2, RZ ;  /* 0x0000000207037219 */ /* 0x000fc800000006ff */
[----:B------:R-:W-:Y:S02]  /*28f0*/  LOP3.LUT R0, R3, R0, RZ, 0xfc, !PT ;  /* 0x0000000003007212 */ /* 0x000fe400078efcff */
[----:B------:R-:W2:Y:S02]  /*2900*/  LDS R5, [UR6] ;  /* 0x00000006ff057984 */ /* 0x000ea40008000800 */
[C---:B------:R-:W-:Y:S02]  /*2910*/  LOP3.LUT R2, R0.reuse, 0xffff, RZ, 0xc0, !PT ;  /* 0x0000ffff00027812 */ /* 0x040fe400078ec0ff */
[----:B--2---:R-:W-:-:S04]  /*2920*/  LOP3.LUT R3, R0, 0xffff, R5, 0x80, !PT ;  /* 0x0000ffff00037812 */ /* 0x004fc800078e8005 */
[----:B------:R-:W-:-:S13]  /*2930*/  ISETP.NE.AND P0, PT, R3, R2, PT ;  /* 0x000000020300720c */ /* 0x000fda0003f05270 */
[----:B------:R-:W-:Y:S05]  /*2940*/  @P0 BRA `(.L_x_72) ;  /* 0x0000000000500947 */ /* 0x000fea0003800000 */
[----:B------:R-:W-:Y:S02]  /*2950*/  SHF.R.U32.HI R5, RZ, 0x10, R5 ;  /* 0x00000010ff057819 */ /* 0x000fe40000011605 */
[----:B------:R-:W-:-:S04]  /*2960*/  SHF.R.U32.HI R2, RZ, 0x10, R0 ;  /* 0x00000010ff027819 */ /* 0x000fc80000011600 */
[----:B------:R-:W-:-:S04]  /*2970*/  LOP3.LUT R5, R5, R2, RZ, 0xc0, !PT ;  /* 0x0000000205057212 */ /* 0x000fc800078ec0ff */
[----:B------:R-:W-:-:S13]  /*2980*/  ISETP.NE.AND P0, PT, R5, R2, PT ;  /* 0x000000020500720c */ /* 0x000fda0003f05270 */
[----:B------:R-:W-:Y:S05]  /*2990*/  @P0 BRA `(.L_x_73) ;  /* 0x0000000000300947 */ /* 0x000fea0003800000 */
[----:B------:R-:W-:Y:S01]  /*29a0*/  R2UR UR4, R0 ;  /* 0x00000000000472ca */ /* 0x000fe200000e0000 */
[----:B------:R-:W-:Y:S01]  /*29b0*/  VOTEU.ANY UR5, UPT, PT ;  /* 0x0000000000057886 */ /* 0x000fe200038e0100 */
[----:B------:R-:W2:Y:S01]  /*29c0*/  S2R R0, SR_LANEID ;  /* 0x0000000000007919 */ /* 0x000ea20000000000 */
[----:B------:R-:W-:-:S10]  /*29d0*/  UFLO.U32 UR5, UR5 ;  /* 0x00000005000572bd */ /* 0x000fd400080e0000 */
[----:B------:R-:W-:-:S06]  /*29e0*/  ULOP3.LUT UR4, URZ, UR4, URZ, 0x33, !UPT ;  /* 0x00000004ff047292 */ /* 0x000fcc000f8e33ff */
[----:B------:R-:W-:-:S04]  /*29f0*/  IMAD.U32 R2, RZ, RZ, UR4 ;  /* 0x00000004ff027e24 */ /* 0x000fc8000f8e00ff */
[----:B------:R-:W3:Y:S02]  /*2a00*/  REDUX UR7, R2 ;  /* 0x00000000020773c4 */ /* 0x000ee40000000000 */
[----:B------:R4:W-:Y:S01]  /*2a10*/  UTCATOMSWS.AND URZ, UR4 ;  /* 0x0000000400ff79e3 */ /* 0x0009e20008000000 */
[----:B--2---:R-:W-:Y:S01]  /*2a20*/  ISETP.EQ.U32.AND P0, PT, R0, UR5, PT ;  /* 0x0000000500007c0c */ /* 0x004fe2000bf02070 */
[----:B---3--:R-:W-:-:S12]  /*2a30*/  IMAD.U32 R0, RZ, RZ, UR7 ;  /* 0x00000007ff007e24 */ /* 0x008fd8000f8e00ff */
[----:B------:R4:W-:Y:S01]  /*2a40*/  @P0 ATOMS.AND RZ, [UR6], R0 ;  /* 0x00000000ffff098c */ /* 0x0009e2000a800006 */
[----:B------:R-:W-:Y:S05]  /*2a50*/  BRA `(.L_x_71) ;  /* 0x0000000000147947 */ /* 0x000fea0003800000 */
.L_x_73:
[----:B------:R-:W-:-:S07]  /*2a60*/  MOV R2, 0x2a80 ;  /* 0x00002a8000027802 */ /* 0x000fce0000000f00 */
[----:B-1----:R-:W-:Y:S05]  /*2a70*/  CALL.REL.NOINC `($__internal_0_$__cuda_sm10x_tcgen05_guardrail_trap_col_being_dealloced_not_returned_by_alloc) ;  /* 0x0000000000447944 */ /* 0x002fea0003c00000 */
[----:B------:R-:W-:Y:S05]  /*2a80*/  BRA `(.L_x_71) ;  /* 0x0000000000087947 */ /* 0x000fea0003800000 */
.L_x_72:
[----:B------:R-:W-:-:S07]  /*2a90*/  MOV R2, 0x2ab0 ;  /* 0x00002ab000027802 */ /* 0x000fce0000000f00 */
[----:B-1----:R-:W-:Y:S05]  /*2aa0*/  CALL.REL.NOINC `($__internal_2_$__cuda_sm10x_tcgen05_guardrail_trap_unallocated_columns_being_dealloced) ;  /* 0x0000000000507944 */ /* 0x002fea0003c00000 */
.L_x_71:
[----:B------:R-:W-:Y:S01]  /*2ab0*/  NOP ;  /* 0x0000000000007918 */ /* 0x000fe20000000000 */
[----:B----4-:R-:W-:Y:S05]  /*2ac0*/  EXIT ;  /* 0x000000000000794d */ /* 0x010fea0003800000 */
.L_x_58:
[----:B------:R-:W2:Y:S02]  /*2ad0*/  SYNCS.PHASECHK.TRANS64.TRYWAIT P0, [UR8+0xc000], RZ ;  /* 0x00c000ffff0075a7 */ /* 0x000ea40008001108 */
[----:B--2---:R-:W-:Y:S05]  /*2ae0*/  @!P0 BRA `(.L_x_58) ;  /* 0xfffffffc00f88947 */ /* 0x004fea000383ffff */
[----:B------:R-:W-:Y:S05]  /*2af0*/  BRA `(.L_x_74) ;  /* 0xfffffff000307947 */ /* 0x000fea000383ffff */
.L_x_60:
[----:B------:R-:W2:Y:S02]  /*2b00*/  SYNCS.PHASECHK.TRANS64.TRYWAIT P1, [UR8+0xc020], RZ ;  /* 0x00c020ffff0075a7 */ /* 0x000ea40008021108 */
[----:B--2---:R-:W-:Y:S05]  /*2b10*/  @!P1 BRA `(.L_x_60) ;  /* 0xfffffffc00f89947 */ /* 0x004fea000383ffff */
[----:B------:R-:W-:Y:S05]  /*2b20*/  BRA `(.L_x_75) ;  /* 0xfffffff000cc7947 */ /* 0x000fea000383ffff */
.L_x_61:
[----:B------:R-:W3:Y:S02]  /*2b30*/  SYNCS.PHASECHK.TRANS64.TRYWAIT P0, [UR28+0xc000], R2 ;  /* 0x00c00002ff0075a7 */ /* 0x000ee4000800111c */
[----:B---3--:R-:W-:Y:S05]  /*2b40*/  @!P0 BRA `(.L_x_61) ;  /* 0xfffffffc00f88947 */ /* 0x008fea000383ffff */
[----:B------:R-:W-:Y:S05]  /*2b50*/  BRA `(.L_x_76) ;  /* 0xfffffff400487947 */ /* 0x000fea000383ffff */
.L_x_63:
[----:B------:R-:W3:Y:S02]  /*2b60*/  SYNCS.PHASECHK.TRANS64.TRYWAIT P0, [UR28+0xc020], R2 ;  /* 0x00c02002ff0075a7 */ /* 0x000ee4000800111c */
[----:B---3--:R-:W-:Y:S05]  /*2b70*/  @!P0 BRA `(.L_x_63) ;  /* 0xfffffffc00f88947 */ /* 0x008fea000383ffff */
[----:B------:R-:W-:Y:S05]  /*2b80*/  BRA `(.L_x_77) ;  /* 0xfffffff400f07947 */ /* 0x000fea000383ffff */
        .weak           $__internal_0_$__cuda_sm10x_tcgen05_guardrail_trap_col_being_dealloced_not_returned_by_alloc
        .type           $__internal_0_$__cuda_sm10x_tcgen05_guardrail_trap_col_being_dealloced_not_returned_by_alloc,@function
        .size           $__internal_0_$__cuda_sm10x_tcgen05_guardrail_trap_col_being_dealloced_not_returned_by_alloc,($__internal_1_$__cuda_sm10x_tcgen05_guardrail_trap_phase_invalid_during_alloc - $__internal_0_$__cuda_sm10x_tcgen05_guardrail_trap_col_being_dealloced_not_returned_by_alloc)
$__internal_0_$__cuda_sm10x_tcgen05_guardrail_trap_col_being_dealloced_not_returned_by_alloc:
[----:B------:R-:W-:Y:S05]  /*2b90*/  BPT.TRAP 0x1 ;  /* 0x000000040000795c */ /* 0x000fea0000300000 */
[----:B------:R-:W-:-:S04]  /*2ba0*/  IMAD.MOV.U32 R3, RZ, RZ, 0x0 ;  /* 0x00000000ff037424 */ /* 0x000fc800078e00ff */
[----:B------:R-:W-:Y:S05]  /*2bb0*/  RET.REL.NODEC R2 `(gluon_tcgen05) ;  /* 0xffffffd402107950 */ /* 0x000fea0003c3ffff */
        .weak           $__internal_1_$__cuda_sm10x_tcgen05_guardrail_trap_phase_invalid_during_alloc
        .type           $__internal_1_$__cuda_sm10x_tcgen05_guardrail_trap_phase_invalid_during_alloc,@function
        .size           $__internal_1_$__cuda_sm10x_tcgen05_guardrail_trap_phase_invalid_during_alloc,($__internal_2_$__cuda_sm10x_tcgen05_guardrail_trap_unallocated_columns_being_dealloced - $__internal_1_$__cuda_sm10x_tcgen05_guardrail_trap_phase_invalid_during_alloc)
$__internal_1_$__cuda_sm10x_tcgen05_guardrail_trap_phase_invalid_during_alloc:
[----:B------:R-:W-:Y:S05]  /*2bc0*/  BPT.TRAP 0x1 ;  /* 0x000000040000795c */ /* 0x000fea0000300000 */
[----:B------:R-:W-:-:S04]  /*2bd0*/  IMAD.MOV.U32 R3, RZ, RZ, 0x0 ;  /* 0x00000000ff037424 */ /* 0x000fc800078e00ff */
[----:B------:R-:W-:Y:S05]  /*2be0*/  RET.REL.NODEC R2 `(gluon_tcgen05) ;  /* 0xffffffd402047950 */ /* 0x000fea0003c3ffff */
        .weak           $__internal_2_$__cuda_sm10x_tcgen05_guardrail_trap_unallocated_columns_being_dealloced
        .type           $__internal_2_$__cuda_sm10x_tcgen05_guardrail_trap_unallocated_columns_being_dealloced,@function
        .size           $__internal_2_$__cuda_sm10x_tcgen05_guardrail_trap_unallocated_columns_being_dealloced,(.L_x_81 - $__internal_2_$__cuda_sm10x_tcgen05_guardrail_trap_unallocated_columns_being_dealloced)
$__internal_2_$__cuda_sm10x_tcgen05_guardrail_trap_unallocated_columns_being_dealloced:
[----:B------:R-:W-:Y:S05]  /*2bf0*/  BPT.TRAP 0x1 ;  /* 0x000000040000795c */ /* 0x000fea0000300000 */
[----:B------:R-:W-:-:S04]  /*2c00*/  IMAD.MOV.U32 R3, RZ, RZ, 0x0 ;  /* 0x00000000ff037424 */ /* 0x000fc800078e00ff */
[----:B------:R-:W-:Y:S05]  /*2c10*/  RET.REL.NODEC R2 `(gluon_tcgen05) ;  /* 0xffffffd002f87950 */ /* 0x000fea0003c3ffff */
.L_x_78:
[----:B------:R-:W-:-:S00]  /*2c20*/  BRA `(.L_x_78) ;  /* 0xfffffffc00fc7947 */ /* 0x000fc0000383ffff */
[----:B------:R-:W-:-:S00]  /*2c30*/  NOP ;  /* 0x0000000000007918 */ /* 0x000fc00000000000 */
        /* <DEDUP_REMOVED lines=12> */
.L_x_81:


//--------------------- .nv.shared.gluon_tcgen05  --------------------------
	.section	.nv.shared.gluon_tcgen05,"aw",@nobits
	.sectionflags	@""
	.align	16
	.zero		1024


//--------------------- .nv.shared.reserved.0     --------------------------
	.section	.nv.shared.reserved.0,"aw",@nobits
	.align	8
	.weak		__nv_reservedSMEM_offset_0_alias
	.size		__nv_reservedSMEM_offset_0_alias, 0, 64
	.other		__nv_reservedSMEM_offset_0_alias,@"STO_CUDA_RESERVED_SHARED STV_DEFAULT"
__nv_reservedSMEM_offset_0_alias:
	.zero		0
.nv.shared.reserved.0:
	.zero		64
	.weak		__nv_reservedSMEM_allocation_phase
	.type		__nv_reservedSMEM_allocation_phase,@object
	.size		__nv_reservedSMEM_allocation_phase,(.L_0 - __nv_reservedSMEM_allocation_phase)
__nv_reservedSMEM_allocation_phase:
	.zero		1
.L_0:
	.zero		7
	.weak		__nv_reservedSMEM_devtool_atexit_pc
	.type		__nv_reservedSMEM_devtool_atexit_pc,@object
	.size		__nv_reservedSMEM_devtool_atexit_pc,(__nv_reservedSMEM_allocation_mask - __nv_reservedSMEM_devtool_atexit_pc)
__nv_reservedSMEM_devtool_atexit_pc:
	.zero		8
	.weak		__nv_reservedSMEM_allocation_mask
	.type		__nv_reservedSMEM_allocation_mask,@object
	.size		__nv_reservedSMEM_allocation_mask,(.L_2 - __nv_reservedSMEM_allocation_mask)
__nv_reservedSMEM_allocation_mask:
	.zero		4
.L_2:


//--------------------- .nv.constant0.gluon_tcgen05 --------------------------
	.section	.nv.constant0.gluon_tcgen05,"a",@progbits
	.sectionflags	@""
	.align	4
.nv.constant0.gluon_tcgen05:
	.zero		976


//--------------------- SYMBOLS --------------------------

	.type		.nv.reservedSmem.offset0,@object
	.size		.nv.reservedSmem.offset0,0x4
	.type		.nv.reservedSmem.cap,@object
	.size		.nv.reservedSmem.cap,0x4
